//
// Generated by NVIDIA NVVM Compiler
//
// Compiler Build ID: CL-36424714
// Cuda compilation tools, release 13.0, V13.0.88
// Based on NVVM 20.0.0
//

.version 9.0
.target sm_100
.address_size 64

	// .globl	_Z18reduceGraphColumnsPiiS_

.visible .entry _Z18reduceGraphColumnsPiiS_(
	.param .u64 .ptr .align 1 _Z18reduceGraphColumnsPiiS__param_0,
	.param .u32 _Z18reduceGraphColumnsPiiS__param_1,
	.param .u64 .ptr .align 1 _Z18reduceGraphColumnsPiiS__param_2
)
{
	.reg .pred 	%p<36>;
	.reg .b32 	%r<178>;
	.reg .b64 	%rd<65>;

	ld.param.u64 	%rd20, [_Z18reduceGraphColumnsPiiS__param_0];
	ld.param.u32 	%r65, [_Z18reduceGraphColumnsPiiS__param_1];
	ld.param.u64 	%rd19, [_Z18reduceGraphColumnsPiiS__param_2];
	cvta.to.global.u64 	%rd1, %rd20;
	mov.u32 	%r66, %tid.x;
	mov.u32 	%r67, %ctaid.x;
	mov.u32 	%r68, %ntid.x;
	mad.lo.s32 	%r1, %r67, %r68, %r66;
	setp.ge.s32 	%p1, %r1, %r65;
	@%p1 bra 	$L__BB0_56;
	setp.lt.s32 	%p2, %r65, 1;
	mov.b32 	%r172, 2147483647;
	@%p2 bra 	$L__BB0_14;
	add.s32 	%r73, %r65, -1;
	and.b32  	%r2, %r65, 15;
	setp.lt.u32 	%p3, %r73, 15;
	mov.b32 	%r172, 2147483647;
	mov.b32 	%r164, 0;
	@%p3 bra 	$L__BB0_5;
	and.b32  	%r164, %r65, 2147483632;
	neg.s32 	%r158, %r164;
	shl.b32 	%r5, %r65, 4;
	mov.b32 	%r172, 2147483647;
	mul.wide.u32 	%rd23, %r65, 4;
	mov.u32 	%r157, %r1;
$L__BB0_4:
	.pragma "nounroll";
	mul.wide.s32 	%rd21, %r157, 4;
	add.s64 	%rd22, %rd1, %rd21;
	ld.global.u32 	%r75, [%rd22];
	min.s32 	%r76, %r75, %r172;
	add.s64 	%rd24, %rd22, %rd23;
	ld.global.u32 	%r77, [%rd24];
	min.s32 	%r78, %r77, %r76;
	add.s64 	%rd25, %rd24, %rd23;
	ld.global.u32 	%r79, [%rd25];
	min.s32 	%r80, %r79, %r78;
	add.s64 	%rd26, %rd25, %rd23;
	ld.global.u32 	%r81, [%rd26];
	min.s32 	%r82, %r81, %r80;
	add.s64 	%rd27, %rd26, %rd23;
	ld.global.u32 	%r83, [%rd27];
	min.s32 	%r84, %r83, %r82;
	add.s64 	%rd28, %rd27, %rd23;
	ld.global.u32 	%r85, [%rd28];
	min.s32 	%r86, %r85, %r84;
	add.s64 	%rd29, %rd28, %rd23;
	ld.global.u32 	%r87, [%rd29];
	min.s32 	%r88, %r87, %r86;
	add.s64 	%rd30, %rd29, %rd23;
	ld.global.u32 	%r89, [%rd30];
	min.s32 	%r90, %r89, %r88;
	add.s64 	%rd31, %rd30, %rd23;
	ld.global.u32 	%r91, [%rd31];
	min.s32 	%r92, %r91, %r90;
	add.s64 	%rd32, %rd31, %rd23;
	ld.global.u32 	%r93, [%rd32];
	min.s32 	%r94, %r93, %r92;
	add.s64 	%rd33, %rd32, %rd23;
	ld.global.u32 	%r95, [%rd33];
	min.s32 	%r96, %r95, %r94;
	add.s64 	%rd34, %rd33, %rd23;
	ld.global.u32 	%r97, [%rd34];
	min.s32 	%r98, %r97, %r96;
	add.s64 	%rd35, %rd34, %rd23;
	ld.global.u32 	%r99, [%rd35];
	min.s32 	%r100, %r99, %r98;
	add.s64 	%rd36, %rd35, %rd23;
	ld.global.u32 	%r101, [%rd36];
	min.s32 	%r102, %r101, %r100;
	add.s64 	%rd37, %rd36, %rd23;
	ld.global.u32 	%r103, [%rd37];
	min.s32 	%r104, %r103, %r102;
	add.s64 	%rd38, %rd37, %rd23;
	ld.global.u32 	%r105, [%rd38];
	min.s32 	%r172, %r105, %r104;
	add.s32 	%r158, %r158, 16;
	add.s32 	%r157, %r157, %r5;
	setp.ne.s32 	%p4, %r158, 0;
	@%p4 bra 	$L__BB0_4;
$L__BB0_5:
	setp.eq.s32 	%p5, %r2, 0;
	@%p5 bra 	$L__BB0_14;
	and.b32  	%r15, %r65, 7;
	setp.lt.u32 	%p6, %r2, 8;
	@%p6 bra 	$L__BB0_8;
	mad.lo.s32 	%r107, %r164, %r65, %r1;
	mul.wide.s32 	%rd39, %r107, 4;
	add.s64 	%rd40, %rd1, %rd39;
	ld.global.u32 	%r108, [%rd40];
	min.s32 	%r109, %r108, %r172;
	mul.wide.u32 	%rd41, %r65, 4;
	add.s64 	%rd42, %rd40, %rd41;
	ld.global.u32 	%r110, [%rd42];
	min.s32 	%r111, %r110, %r109;
	add.s64 	%rd43, %rd42, %rd41;
	ld.global.u32 	%r112, [%rd43];
	min.s32 	%r113, %r112, %r111;
	add.s64 	%rd44, %rd43, %rd41;
	ld.global.u32 	%r114, [%rd44];
	min.s32 	%r115, %r114, %r113;
	add.s64 	%rd45, %rd44, %rd41;
	ld.global.u32 	%r116, [%rd45];
	min.s32 	%r117, %r116, %r115;
	add.s64 	%rd46, %rd45, %rd41;
	ld.global.u32 	%r118, [%rd46];
	min.s32 	%r119, %r118, %r117;
	add.s64 	%rd47, %rd46, %rd41;
	ld.global.u32 	%r120, [%rd47];
	min.s32 	%r121, %r120, %r119;
	add.s64 	%rd48, %rd47, %rd41;
	ld.global.u32 	%r122, [%rd48];
	min.s32 	%r172, %r122, %r121;
	add.s32 	%r164, %r164, 8;
$L__BB0_8:
	setp.eq.s32 	%p7, %r15, 0;
	@%p7 bra 	$L__BB0_14;
	and.b32  	%r21, %r65, 3;
	setp.lt.u32 	%p8, %r15, 4;
	@%p8 bra 	$L__BB0_11;
	mad.lo.s32 	%r124, %r164, %r65, %r1;
	mul.wide.s32 	%rd49, %r124, 4;
	add.s64 	%rd50, %rd1, %rd49;
	ld.global.u32 	%r125, [%rd50];
	min.s32 	%r126, %r125, %r172;
	mul.wide.u32 	%rd51, %r65, 4;
	add.s64 	%rd52, %rd50, %rd51;
	ld.global.u32 	%r127, [%rd52];
	min.s32 	%r128, %r127, %r126;
	add.s64 	%rd53, %rd52, %rd51;
	ld.global.u32 	%r129, [%rd53];
	min.s32 	%r130, %r129, %r128;
	add.s64 	%rd54, %rd53, %rd51;
	ld.global.u32 	%r131, [%rd54];
	min.s32 	%r172, %r131, %r130;
	add.s32 	%r164, %r164, 4;
$L__BB0_11:
	setp.eq.s32 	%p9, %r21, 0;
	@%p9 bra 	$L__BB0_14;
	mad.lo.s32 	%r170, %r164, %r65, %r1;
	neg.s32 	%r169, %r21;
$L__BB0_13:
	.pragma "nounroll";
	mul.wide.s32 	%rd55, %r170, 4;
	add.s64 	%rd56, %rd1, %rd55;
	ld.global.u32 	%r132, [%rd56];
	min.s32 	%r172, %r132, %r172;
	add.s32 	%r170, %r170, %r65;
	add.s32 	%r169, %r169, 1;
	setp.ne.s32 	%p10, %r169, 0;
	@%p10 bra 	$L__BB0_13;
$L__BB0_14:
	add.s32 	%r133, %r172, -1;
	setp.gt.u32 	%p11, %r133, 2147483645;
	@%p11 bra 	$L__BB0_56;
	setp.lt.s32 	%p12, %r65, 1;
	cvta.to.global.u64 	%rd57, %rd19;
	mul.wide.s32 	%rd58, %r1, 4;
	add.s64 	%rd59, %rd57, %rd58;
	ld.global.u32 	%r134, [%rd59];
	add.s32 	%r135, %r134, %r172;
	st.global.u32 	[%rd59], %r135;
	@%p12 bra 	$L__BB0_56;
	add.s32 	%r137, %r65, -1;
	and.b32  	%r36, %r65, 7;
	setp.lt.u32 	%p13, %r137, 7;
	mov.b32 	%r176, 0;
	@%p13 bra 	$L__BB0_35;
	and.b32  	%r176, %r65, 2147483640;
	neg.s32 	%r174, %r176;
	shl.b32 	%r39, %r65, 3;
	mul.wide.u32 	%rd3, %r65, 4;
	mov.u32 	%r173, %r1;
$L__BB0_18:
	.pragma "nounroll";
	mul.wide.s32 	%rd60, %r173, 4;
	add.s64 	%rd2, %rd1, %rd60;
	ld.global.u32 	%r42, [%rd2];
	setp.eq.s32 	%p14, %r42, 2147483647;
	@%p14 bra 	$L__BB0_20;
	sub.s32 	%r138, %r42, %r172;
	st.global.u32 	[%rd2], %r138;
$L__BB0_20:
	add.s64 	%rd4, %rd2, %rd3;
	ld.global.u32 	%r43, [%rd4];
	setp.eq.s32 	%p15, %r43, 2147483647;
	@%p15 bra 	$L__BB0_22;
	sub.s32 	%r139, %r43, %r172;
	st.global.u32 	[%rd4], %r139;
$L__BB0_22:
	add.s64 	%rd5, %rd4, %rd3;
	ld.global.u32 	%r44, [%rd5];
	setp.eq.s32 	%p16, %r44, 2147483647;
	@%p16 bra 	$L__BB0_24;
	sub.s32 	%r140, %r44, %r172;
	st.global.u32 	[%rd5], %r140;
$L__BB0_24:
	add.s64 	%rd6, %rd5, %rd3;
	ld.global.u32 	%r45, [%rd6];
	setp.eq.s32 	%p17, %r45, 2147483647;
	@%p17 bra 	$L__BB0_26;
	sub.s32 	%r141, %r45, %r172;
	st.global.u32 	[%rd6], %r141;
$L__BB0_26:
	add.s64 	%rd7, %rd6, %rd3;
	ld.global.u32 	%r46, [%rd7];
	setp.eq.s32 	%p18, %r46, 2147483647;
	@%p18 bra 	$L__BB0_28;
	sub.s32 	%r142, %r46, %r172;
	st.global.u32 	[%rd7], %r142;
$L__BB0_28:
	add.s64 	%rd8, %rd7, %rd3;
	ld.global.u32 	%r47, [%rd8];
	setp.eq.s32 	%p19, %r47, 2147483647;
	@%p19 bra 	$L__BB0_30;
	sub.s32 	%r143, %r47, %r172;
	st.global.u32 	[%rd8], %r143;
$L__BB0_30:
	add.s64 	%rd9, %rd8, %rd3;
	ld.global.u32 	%r48, [%rd9];
	setp.eq.s32 	%p20, %r48, 2147483647;
	@%p20 bra 	$L__BB0_32;
	sub.s32 	%r144, %r48, %r172;
	st.global.u32 	[%rd9], %r144;
$L__BB0_32:
	add.s64 	%rd10, %rd9, %rd3;
	ld.global.u32 	%r49, [%rd10];
	setp.eq.s32 	%p21, %r49, 2147483647;
	@%p21 bra 	$L__BB0_34;
	sub.s32 	%r145, %r49, %r172;
	st.global.u32 	[%rd10], %r145;
$L__BB0_34:
	add.s32 	%r174, %r174, 8;
	add.s32 	%r173, %r173, %r39;
	setp.ne.s32 	%p22, %r174, 0;
	@%p22 bra 	$L__BB0_18;
$L__BB0_35:
	setp.eq.s32 	%p23, %r36, 0;
	@%p23 bra 	$L__BB0_56;
	and.b32  	%r53, %r65, 3;
	setp.lt.u32 	%p24, %r36, 4;
	@%p24 bra 	$L__BB0_46;
	mad.lo.s32 	%r146, %r176, %r65, %r1;
	mul.wide.s32 	%rd61, %r146, 4;
	add.s64 	%rd11, %rd1, %rd61;
	ld.global.u32 	%r54, [%rd11];
	setp.eq.s32 	%p25, %r54, 2147483647;
	@%p25 bra 	$L__BB0_39;
	sub.s32 	%r147, %r54, %r172;
	st.global.u32 	[%rd11], %r147;
$L__BB0_39:
	mul.wide.u32 	%rd12, %r65, 4;
	add.s64 	%rd13, %rd11, %rd12;
	ld.global.u32 	%r55, [%rd13];
	setp.eq.s32 	%p26, %r55, 2147483647;
	@%p26 bra 	$L__BB0_41;
	sub.s32 	%r148, %r55, %r172;
	st.global.u32 	[%rd13], %r148;
$L__BB0_41:
	add.s64 	%rd14, %rd13, %rd12;
	ld.global.u32 	%r56, [%rd14];
	setp.eq.s32 	%p27, %r56, 2147483647;
	@%p27 bra 	$L__BB0_43;
	sub.s32 	%r149, %r56, %r172;
	st.global.u32 	[%rd14], %r149;
$L__BB0_43:
	add.s64 	%rd15, %rd14, %rd12;
	ld.global.u32 	%r57, [%rd15];
	setp.eq.s32 	%p28, %r57, 2147483647;
	@%p28 bra 	$L__BB0_45;
	sub.s32 	%r150, %r57, %r172;
	st.global.u32 	[%rd15], %r150;
$L__BB0_45:
	add.s32 	%r176, %r176, 4;
$L__BB0_46:
	setp.eq.s32 	%p29, %r53, 0;
	@%p29 bra 	$L__BB0_56;
	setp.eq.s32 	%p30, %r53, 1;
	@%p30 bra 	$L__BB0_53;
	mad.lo.s32 	%r151, %r176, %r65, %r1;
	mul.wide.s32 	%rd62, %r151, 4;
	add.s64 	%rd16, %rd1, %rd62;
	ld.global.u32 	%r60, [%rd16];
	setp.eq.s32 	%p31, %r60, 2147483647;
	@%p31 bra 	$L__BB0_50;
	sub.s32 	%r152, %r60, %r172;
	st.global.u32 	[%rd16], %r152;
$L__BB0_50:
	mul.wide.u32 	%rd63, %r65, 4;
	add.s64 	%rd17, %rd16, %rd63;
	ld.global.u32 	%r61, [%rd17];
	setp.eq.s32 	%p32, %r61, 2147483647;
	@%p32 bra 	$L__BB0_52;
	sub.s32 	%r153, %r61, %r172;
	st.global.u32 	[%rd17], %r153;
$L__BB0_52:
	add.s32 	%r176, %r176, 2;
$L__BB0_53:
	and.b32  	%r154, %r65, 1;
	setp.eq.b32 	%p33, %r154, 1;
	not.pred 	%p34, %p33;
	@%p34 bra 	$L__BB0_56;
	mad.lo.s32 	%r155, %r176, %r65, %r1;
	mul.wide.s32 	%rd64, %r155, 4;
	add.s64 	%rd18, %rd1, %rd64;
	ld.global.u32 	%r64, [%rd18];
	setp.eq.s32 	%p35, %r64, 2147483647;
	@%p35 bra 	$L__BB0_56;
	sub.s32 	%r156, %r64, %r172;
	st.global.u32 	[%rd18], %r156;
$L__BB0_56:
	ret;

}
	// .globl	_Z15reduceGraphRowsPiiS_
.visible .entry _Z15reduceGraphRowsPiiS_(
	.param .u64 .ptr .align 1 _Z15reduceGraphRowsPiiS__param_0,
	.param .u32 _Z15reduceGraphRowsPiiS__param_1,
	.param .u64 .ptr .align 1 _Z15reduceGraphRowsPiiS__param_2
)
{
	.reg .pred 	%p<50>;
	.reg .b32 	%r<209>;
	.reg .b64 	%rd<25>;

	ld.param.u64 	%rd9, [_Z15reduceGraphRowsPiiS__param_0];
	ld.param.u32 	%r86, [_Z15reduceGraphRowsPiiS__param_1];
	ld.param.u64 	%rd8, [_Z15reduceGraphRowsPiiS__param_2];
	cvta.to.global.u64 	%rd1, %rd9;
	mov.u32 	%r87, %tid.x;
	mov.u32 	%r88, %ctaid.x;
	mov.u32 	%r89, %ntid.x;
	mad.lo.s32 	%r1, %r88, %r89, %r87;
	setp.ge.s32 	%p1, %r1, %r86;
	@%p1 bra 	$L__BB1_86;
	setp.lt.s32 	%p2, %r86, 1;
	mov.b32 	%r201, 2147483647;
	@%p2 bra 	$L__BB1_14;
	mul.lo.s32 	%r2, %r86, %r1;
	and.b32  	%r3, %r86, 15;
	setp.lt.u32 	%p3, %r86, 16;
	mov.b32 	%r201, 2147483647;
	mov.b32 	%r193, 0;
	@%p3 bra 	$L__BB1_5;
	and.b32  	%r193, %r86, 2147483632;
	neg.s32 	%r187, %r193;
	add.s64 	%rd2, %rd1, 32;
	mov.b32 	%r201, 2147483647;
	mov.u32 	%r186, %r2;
$L__BB1_4:
	.pragma "nounroll";
	mul.wide.s32 	%rd10, %r186, 4;
	add.s64 	%rd11, %rd2, %rd10;
	ld.global.u32 	%r95, [%rd11+-32];
	min.s32 	%r96, %r95, %r201;
	ld.global.u32 	%r97, [%rd11+-28];
	min.s32 	%r98, %r97, %r96;
	ld.global.u32 	%r99, [%rd11+-24];
	min.s32 	%r100, %r99, %r98;
	ld.global.u32 	%r101, [%rd11+-20];
	min.s32 	%r102, %r101, %r100;
	ld.global.u32 	%r103, [%rd11+-16];
	min.s32 	%r104, %r103, %r102;
	ld.global.u32 	%r105, [%rd11+-12];
	min.s32 	%r106, %r105, %r104;
	ld.global.u32 	%r107, [%rd11+-8];
	min.s32 	%r108, %r107, %r106;
	ld.global.u32 	%r109, [%rd11+-4];
	min.s32 	%r110, %r109, %r108;
	ld.global.u32 	%r111, [%rd11];
	min.s32 	%r112, %r111, %r110;
	ld.global.u32 	%r113, [%rd11+4];
	min.s32 	%r114, %r113, %r112;
	ld.global.u32 	%r115, [%rd11+8];
	min.s32 	%r116, %r115, %r114;
	ld.global.u32 	%r117, [%rd11+12];
	min.s32 	%r118, %r117, %r116;
	ld.global.u32 	%r119, [%rd11+16];
	min.s32 	%r120, %r119, %r118;
	ld.global.u32 	%r121, [%rd11+20];
	min.s32 	%r122, %r121, %r120;
	ld.global.u32 	%r123, [%rd11+24];
	min.s32 	%r124, %r123, %r122;
	ld.global.u32 	%r125, [%rd11+28];
	min.s32 	%r201, %r125, %r124;
	add.s32 	%r187, %r187, 16;
	add.s32 	%r186, %r186, 16;
	setp.ne.s32 	%p4, %r187, 0;
	@%p4 bra 	$L__BB1_4;
$L__BB1_5:
	setp.eq.s32 	%p5, %r3, 0;
	@%p5 bra 	$L__BB1_14;
	and.b32  	%r15, %r86, 7;
	setp.lt.u32 	%p6, %r3, 8;
	@%p6 bra 	$L__BB1_8;
	add.s32 	%r127, %r193, %r2;
	mul.wide.s32 	%rd12, %r127, 4;
	add.s64 	%rd13, %rd1, %rd12;
	ld.global.u32 	%r128, [%rd13];
	min.s32 	%r129, %r128, %r201;
	ld.global.u32 	%r130, [%rd13+4];
	min.s32 	%r131, %r130, %r129;
	ld.global.u32 	%r132, [%rd13+8];
	min.s32 	%r133, %r132, %r131;
	ld.global.u32 	%r134, [%rd13+12];
	min.s32 	%r135, %r134, %r133;
	ld.global.u32 	%r136, [%rd13+16];
	min.s32 	%r137, %r136, %r135;
	ld.global.u32 	%r138, [%rd13+20];
	min.s32 	%r139, %r138, %r137;
	ld.global.u32 	%r140, [%rd13+24];
	min.s32 	%r141, %r140, %r139;
	ld.global.u32 	%r142, [%rd13+28];
	min.s32 	%r201, %r142, %r141;
	add.s32 	%r193, %r193, 8;
$L__BB1_8:
	setp.eq.s32 	%p7, %r15, 0;
	@%p7 bra 	$L__BB1_14;
	and.b32  	%r21, %r86, 3;
	setp.lt.u32 	%p8, %r15, 4;
	@%p8 bra 	$L__BB1_11;
	add.s32 	%r144, %r193, %r2;
	mul.wide.s32 	%rd14, %r144, 4;
	add.s64 	%rd15, %rd1, %rd14;
	ld.global.u32 	%r145, [%rd15];
	min.s32 	%r146, %r145, %r201;
	ld.global.u32 	%r147, [%rd15+4];
	min.s32 	%r148, %r147, %r146;
	ld.global.u32 	%r149, [%rd15+8];
	min.s32 	%r150, %r149, %r148;
	ld.global.u32 	%r151, [%rd15+12];
	min.s32 	%r201, %r151, %r150;
	add.s32 	%r193, %r193, 4;
$L__BB1_11:
	setp.eq.s32 	%p9, %r21, 0;
	@%p9 bra 	$L__BB1_14;
	add.s32 	%r199, %r193, %r2;
	neg.s32 	%r198, %r21;
$L__BB1_13:
	.pragma "nounroll";
	mul.wide.s32 	%rd16, %r199, 4;
	add.s64 	%rd17, %rd1, %rd16;
	ld.global.u32 	%r152, [%rd17];
	min.s32 	%r201, %r152, %r201;
	add.s32 	%r199, %r199, 1;
	add.s32 	%r198, %r198, 1;
	setp.ne.s32 	%p10, %r198, 0;
	@%p10 bra 	$L__BB1_13;
$L__BB1_14:
	add.s32 	%r153, %r201, -1;
	setp.gt.u32 	%p11, %r153, 2147483645;
	@%p11 bra 	$L__BB1_86;
	setp.lt.s32 	%p12, %r86, 1;
	cvta.to.global.u64 	%rd18, %rd8;
	mul.wide.s32 	%rd19, %r1, 4;
	add.s64 	%rd20, %rd18, %rd19;
	st.global.u32 	[%rd20], %r201;
	@%p12 bra 	$L__BB1_86;
	mul.lo.s32 	%r36, %r86, %r1;
	and.b32  	%r37, %r86, 15;
	setp.lt.u32 	%p13, %r86, 16;
	mov.b32 	%r205, 0;
	@%p13 bra 	$L__BB1_51;
	and.b32  	%r205, %r86, 2147483632;
	neg.s32 	%r203, %r205;
	add.s64 	%rd3, %rd1, 32;
	mov.u32 	%r202, %r36;
$L__BB1_18:
	.pragma "nounroll";
	mul.wide.s32 	%rd21, %r202, 4;
	add.s64 	%rd4, %rd3, %rd21;
	ld.global.u32 	%r42, [%rd4+-32];
	setp.eq.s32 	%p14, %r42, 2147483647;
	@%p14 bra 	$L__BB1_20;
	sub.s32 	%r155, %r42, %r201;
	st.global.u32 	[%rd4+-32], %r155;
$L__BB1_20:
	ld.global.u32 	%r43, [%rd4+-28];
	setp.eq.s32 	%p15, %r43, 2147483647;
	@%p15 bra 	$L__BB1_22;
	sub.s32 	%r156, %r43, %r201;
	st.global.u32 	[%rd4+-28], %r156;
$L__BB1_22:
	ld.global.u32 	%r44, [%rd4+-24];
	setp.eq.s32 	%p16, %r44, 2147483647;
	@%p16 bra 	$L__BB1_24;
	sub.s32 	%r157, %r44, %r201;
	st.global.u32 	[%rd4+-24], %r157;
$L__BB1_24:
	ld.global.u32 	%r45, [%rd4+-20];
	setp.eq.s32 	%p17, %r45, 2147483647;
	@%p17 bra 	$L__BB1_26;
	sub.s32 	%r158, %r45, %r201;
	st.global.u32 	[%rd4+-20], %r158;
$L__BB1_26:
	ld.global.u32 	%r46, [%rd4+-16];
	setp.eq.s32 	%p18, %r46, 2147483647;
	@%p18 bra 	$L__BB1_28;
	sub.s32 	%r159, %r46, %r201;
	st.global.u32 	[%rd4+-16], %r159;
$L__BB1_28:
	ld.global.u32 	%r47, [%rd4+-12];
	setp.eq.s32 	%p19, %r47, 2147483647;
	@%p19 bra 	$L__BB1_30;
	sub.s32 	%r160, %r47, %r201;
	st.global.u32 	[%rd4+-12], %r160;
$L__BB1_30:
	ld.global.u32 	%r48, [%rd4+-8];
	setp.eq.s32 	%p20, %r48, 2147483647;
	@%p20 bra 	$L__BB1_32;
	sub.s32 	%r161, %r48, %r201;
	st.global.u32 	[%rd4+-8], %r161;
$L__BB1_32:
	ld.global.u32 	%r49, [%rd4+-4];
	setp.eq.s32 	%p21, %r49, 2147483647;
	@%p21 bra 	$L__BB1_34;
	sub.s32 	%r162, %r49, %r201;
	st.global.u32 	[%rd4+-4], %r162;
$L__BB1_34:
	ld.global.u32 	%r50, [%rd4];
	setp.eq.s32 	%p22, %r50, 2147483647;
	@%p22 bra 	$L__BB1_36;
	sub.s32 	%r163, %r50, %r201;
	st.global.u32 	[%rd4], %r163;
$L__BB1_36:
	ld.global.u32 	%r51, [%rd4+4];
	setp.eq.s32 	%p23, %r51, 2147483647;
	@%p23 bra 	$L__BB1_38;
	sub.s32 	%r164, %r51, %r201;
	st.global.u32 	[%rd4+4], %r164;
$L__BB1_38:
	ld.global.u32 	%r52, [%rd4+8];
	setp.eq.s32 	%p24, %r52, 2147483647;
	@%p24 bra 	$L__BB1_40;
	sub.s32 	%r165, %r52, %r201;
	st.global.u32 	[%rd4+8], %r165;
$L__BB1_40:
	ld.global.u32 	%r53, [%rd4+12];
	setp.eq.s32 	%p25, %r53, 2147483647;
	@%p25 bra 	$L__BB1_42;
	sub.s32 	%r166, %r53, %r201;
	st.global.u32 	[%rd4+12], %r166;
$L__BB1_42:
	ld.global.u32 	%r54, [%rd4+16];
	setp.eq.s32 	%p26, %r54, 2147483647;
	@%p26 bra 	$L__BB1_44;
	sub.s32 	%r167, %r54, %r201;
	st.global.u32 	[%rd4+16], %r167;
$L__BB1_44:
	ld.global.u32 	%r55, [%rd4+20];
	setp.eq.s32 	%p27, %r55, 2147483647;
	@%p27 bra 	$L__BB1_46;
	sub.s32 	%r168, %r55, %r201;
	st.global.u32 	[%rd4+20], %r168;
$L__BB1_46:
	ld.global.u32 	%r56, [%rd4+24];
	setp.eq.s32 	%p28, %r56, 2147483647;
	@%p28 bra 	$L__BB1_48;
	sub.s32 	%r169, %r56, %r201;
	st.global.u32 	[%rd4+24], %r169;
$L__BB1_48:
	ld.global.u32 	%r57, [%rd4+28];
	setp.eq.s32 	%p29, %r57, 2147483647;
	@%p29 bra 	$L__BB1_50;
	sub.s32 	%r170, %r57, %r201;
	st.global.u32 	[%rd4+28], %r170;
$L__BB1_50:
	add.s32 	%r203, %r203, 16;
	add.s32 	%r202, %r202, 16;
	setp.ne.s32 	%p30, %r203, 0;
	@%p30 bra 	$L__BB1_18;
$L__BB1_51:
	setp.eq.s32 	%p31, %r37, 0;
	@%p31 bra 	$L__BB1_86;
	and.b32  	%r61, %r86, 7;
	setp.lt.u32 	%p32, %r37, 8;
	@%p32 bra 	$L__BB1_70;
	add.s32 	%r171, %r205, %r36;
	mul.wide.s32 	%rd22, %r171, 4;
	add.s64 	%rd5, %rd1, %rd22;
	ld.global.u32 	%r62, [%rd5];
	setp.eq.s32 	%p33, %r62, 2147483647;
	@%p33 bra 	$L__BB1_55;
	sub.s32 	%r172, %r62, %r201;
	st.global.u32 	[%rd5], %r172;
$L__BB1_55:
	ld.global.u32 	%r63, [%rd5+4];
	setp.eq.s32 	%p34, %r63, 2147483647;
	@%p34 bra 	$L__BB1_57;
	sub.s32 	%r173, %r63, %r201;
	st.global.u32 	[%rd5+4], %r173;
$L__BB1_57:
	ld.global.u32 	%r64, [%rd5+8];
	setp.eq.s32 	%p35, %r64, 2147483647;
	@%p35 bra 	$L__BB1_59;
	sub.s32 	%r174, %r64, %r201;
	st.global.u32 	[%rd5+8], %r174;
$L__BB1_59:
	ld.global.u32 	%r65, [%rd5+12];
	setp.eq.s32 	%p36, %r65, 2147483647;
	@%p36 bra 	$L__BB1_61;
	sub.s32 	%r175, %r65, %r201;
	st.global.u32 	[%rd5+12], %r175;
$L__BB1_61:
	ld.global.u32 	%r66, [%rd5+16];
	setp.eq.s32 	%p37, %r66, 2147483647;
	@%p37 bra 	$L__BB1_63;
	sub.s32 	%r176, %r66, %r201;
	st.global.u32 	[%rd5+16], %r176;
$L__BB1_63:
	ld.global.u32 	%r67, [%rd5+20];
	setp.eq.s32 	%p38, %r67, 2147483647;
	@%p38 bra 	$L__BB1_65;
	sub.s32 	%r177, %r67, %r201;
	st.global.u32 	[%rd5+20], %r177;
$L__BB1_65:
	ld.global.u32 	%r68, [%rd5+24];
	setp.eq.s32 	%p39, %r68, 2147483647;
	@%p39 bra 	$L__BB1_67;
	sub.s32 	%r178, %r68, %r201;
	st.global.u32 	[%rd5+24], %r178;
$L__BB1_67:
	ld.global.u32 	%r69, [%rd5+28];
	setp.eq.s32 	%p40, %r69, 2147483647;
	@%p40 bra 	$L__BB1_69;
	sub.s32 	%r179, %r69, %r201;
	st.global.u32 	[%rd5+28], %r179;
$L__BB1_69:
	add.s32 	%r205, %r205, 8;
$L__BB1_70:
	setp.eq.s32 	%p41, %r61, 0;
	@%p41 bra 	$L__BB1_86;
	and.b32  	%r72, %r86, 3;
	setp.lt.u32 	%p42, %r61, 4;
	@%p42 bra 	$L__BB1_81;
	add.s32 	%r180, %r205, %r36;
	mul.wide.s32 	%rd23, %r180, 4;
	add.s64 	%rd6, %rd1, %rd23;
	ld.global.u32 	%r73, [%rd6];
	setp.eq.s32 	%p43, %r73, 2147483647;
	@%p43 bra 	$L__BB1_74;
	sub.s32 	%r181, %r73, %r201;
	st.global.u32 	[%rd6], %r181;
$L__BB1_74:
	ld.global.u32 	%r74, [%rd6+4];
	setp.eq.s32 	%p44, %r74, 2147483647;
	@%p44 bra 	$L__BB1_76;
	sub.s32 	%r182, %r74, %r201;
	st.global.u32 	[%rd6+4], %r182;
$L__BB1_76:
	ld.global.u32 	%r75, [%rd6+8];
	setp.eq.s32 	%p45, %r75, 2147483647;
	@%p45 bra 	$L__BB1_78;
	sub.s32 	%r183, %r75, %r201;
	st.global.u32 	[%rd6+8], %r183;
$L__BB1_78:
	ld.global.u32 	%r76, [%rd6+12];
	setp.eq.s32 	%p46, %r76, 2147483647;
	@%p46 bra 	$L__BB1_80;
	sub.s32 	%r184, %r76, %r201;
	st.global.u32 	[%rd6+12], %r184;
$L__BB1_80:
	add.s32 	%r205, %r205, 4;
$L__BB1_81:
	setp.eq.s32 	%p47, %r72, 0;
	@%p47 bra 	$L__BB1_86;
	add.s32 	%r208, %r205, %r36;
	neg.s32 	%r207, %r72;
$L__BB1_83:
	.pragma "nounroll";
	mul.wide.s32 	%rd24, %r208, 4;
	add.s64 	%rd7, %rd1, %rd24;
	ld.global.u32 	%r83, [%rd7];
	setp.eq.s32 	%p48, %r83, 2147483647;
	@%p48 bra 	$L__BB1_85;
	sub.s32 	%r185, %r83, %r201;
	st.global.u32 	[%rd7], %r185;
$L__BB1_85:
	add.s32 	%r208, %r208, 1;
	add.s32 	%r207, %r207, 1;
	setp.ne.s32 	%p49, %r207, 0;
	@%p49 bra 	$L__BB1_83;
$L__BB1_86:
	ret;

}


// ===== COMPILED SASS (sm_100) =====

	.target	sm_100

	.elftype	@"ET_EXEC"


//--------------------- .note.nv.tkinfo           --------------------------
	.section	.note.nv.tkinfo,"",@"SHT_NOTE"
	.sectionflags	@"SHF_NOTE_NV_TKINFO"
	.tkinfo
        /*0018*/ 	.word	0x00000002
        /*0030*/ 	.string	""
        /*0030*/ 	.string	"ptxas"
        /*0030*/ 	.string	"Cuda compilation tools, release 13.0, V13.0.88"
        /*0030*/ 	.string	"Build cuda_13.0.r13.0/compiler.36424714_0"
        /*0030*/ 	.string	"-arch sm_100 -m 64 "



//--------------------- .note.nv.cuinfo           --------------------------
	.section	.note.nv.cuinfo,"",@"SHT_NOTE"
	.sectionflags	@"SHF_NOTE_NV_CUINFO"
        /*0018*/ 	.short	0x0002
        /*001a*/ 	.short	0x0064
        /*001c*/ 	.short	0x0082
	.zero		2


//--------------------- .nv.info                  --------------------------
	.section	.nv.info,"",@"SHT_CUDA_INFO"
	.align	4


	//----- nvinfo : EIATTR_REGCOUNT
	.align		4
        /*0000*/ 	.byte	0x04, 0x2f
        /*0002*/ 	.short	(.L_1 - .L_0)
	.align		4
.L_0:
        /*0004*/ 	.word	index@(_Z18reduceGraphColumnsPiiS_)
        /*0008*/ 	.word	0x00000020


	//----- nvinfo : EIATTR_FRAME_SIZE
	.align		4
.L_1:
        /*000c*/ 	.byte	0x04, 0x11
        /*000e*/ 	.short	(.L_3 - .L_2)
	.align		4
.L_2:
        /*0010*/ 	.word	index@(_Z18reduceGraphColumnsPiiS_)
        /*0014*/ 	.word	0x00000000


	//----- nvinfo : EIATTR_REGCOUNT
	.align		4
.L_3:
        /*0018*/ 	.byte	0x04, 0x2f
        /*001a*/ 	.short	(.L_5 - .L_4)
	.align		4
.L_4:
        /*001c*/ 	.word	index@(_Z15reduceGraphRowsPiiS_)
        /*0020*/ 	.word	0x00000020


	//----- nvinfo : EIATTR_FRAME_SIZE
	.align		4
.L_5:
        /*0024*/ 	.byte	0x04, 0x11
        /*0026*/ 	.short	(.L_7 - .L_6)
	.align		4
.L_6:
        /*0028*/ 	.word	index@(_Z15reduceGraphRowsPiiS_)
        /*002c*/ 	.word	0x00000000


	//----- nvinfo : EIATTR_MIN_STACK_SIZE
	.align		4
.L_7:
        /*0030*/ 	.byte	0x04, 0x12
        /*0032*/ 	.short	(.L_9 - .L_8)
	.align		4
.L_8:
        /*0034*/ 	.word	index@(_Z15reduceGraphRowsPiiS_)
        /*0038*/ 	.word	0x00000000


	//----- nvinfo : EIATTR_MIN_STACK_SIZE
	.align		4
.L_9:
        /*003c*/ 	.byte	0x04, 0x12
        /*003e*/ 	.short	(.L_11 - .L_10)
	.align		4
.L_10:
        /*0040*/ 	.word	index@(_Z18reduceGraphColumnsPiiS_)
        /*0044*/ 	.word	0x00000000
.L_11:


//--------------------- .nv.compat                --------------------------
	.section	.nv.compat,"",@"SHT_CUDA_COMPAT_INFO"
	.align	4
        /*0000*/ 	.byte	0x02, 0x09, 0x00, 0x00, 0x02, 0x02, 0x01, 0x00, 0x02, 0x05, 0x05, 0x00, 0x03, 0x07, 0x01, 0x01
        /*0010*/ 	.byte	0x02, 0x03, 0x00, 0x00, 0x02, 0x06, 0x01, 0x00, 0x04, 0x0b, 0x08, 0x00, 0x09, 0x00, 0x00, 0x00
        /*0020*/ 	.byte	0x00, 0x00, 0x00, 0x00


//--------------------- .nv.info._Z15reduceGraphRowsPiiS_ --------------------------
	.section	.nv.info._Z15reduceGraphRowsPiiS_,"",@"SHT_CUDA_INFO"
	.sectionflags	@""
	.align	4


	//----- nvinfo : EIATTR_CUDA_API_VERSION
	.align		4
        /*0000*/ 	.byte	0x04, 0x37
        /*0002*/ 	.short	(.L_13 - .L_12)
.L_12:
        /*0004*/ 	.word	0x00000082


	//----- nvinfo : EIATTR_KPARAM_INFO
	.align		4
.L_13:
        /*0008*/ 	.byte	0x04, 0x17
        /*000a*/ 	.short	(.L_15 - .L_14)
.L_14:
        /*000c*/ 	.word	0x00000000
        /*0010*/ 	.short	0x0002
        /*0012*/ 	.short	0x0010
        /*0014*/ 	.byte	0x00, 0xf5, 0x21, 0x00


	//----- nvinfo : EIATTR_KPARAM_INFO
	.align		4
.L_15:
        /*0018*/ 	.byte	0x04, 0x17
        /*001a*/ 	.short	(.L_17 - .L_16)
.L_16:
        /*001c*/ 	.word	0x00000000
        /*0020*/ 	.short	0x0001
        /*0022*/ 	.short	0x0008
        /*0024*/ 	.byte	0x00, 0xf0, 0x11, 0x00


	//----- nvinfo : EIATTR_KPARAM_INFO
	.align		4
.L_17:
        /*0028*/ 	.byte	0x04, 0x17
        /*002a*/ 	.short	(.L_19 - .L_18)
.L_18:
        /*002c*/ 	.word	0x00000000
        /*0030*/ 	.short	0x0000
        /*0032*/ 	.short	0x0000
        /*0034*/ 	.byte	0x00, 0xf5, 0x21, 0x00


	//----- nvinfo : EIATTR_SPARSE_MMA_MASK
	.align		4
.L_19:
        /*0038*/ 	.byte	0x03, 0x50
        /*003a*/ 	.short	0x0000


	//----- nvinfo : EIATTR_MAXREG_COUNT
	.align		4
        /*003c*/ 	.byte	0x03, 0x1b
        /*003e*/ 	.short	0x00ff


	//----- nvinfo : EIATTR_MERCURY_ISA_VERSION
	.align		4
        /*0040*/ 	.byte	0x03, 0x5f
        /*0042*/ 	.short	0x0101


	//----- nvinfo : EIATTR_VRC_CTA_INIT_COUNT
	.align		4
        /*0044*/ 	.byte	0x02, 0x4a
	.zero		1
	.zero		1


	//----- nvinfo : EIATTR_EXIT_INSTR_OFFSETS
	.align		4
        /*0048*/ 	.byte	0x04, 0x1c
        /*004a*/ 	.short	(.L_21 - .L_20)


	//   ....[0]....
.L_20:
        /*004c*/ 	.word	0x00000070


	//   ....[1]....
        /*0050*/ 	.word	0x000006a0


	//   ....[2]....
        /*0054*/ 	.word	0x000006e0


	//   ....[3]....
        /*0058*/ 	.word	0x00000c20


	//   ....[4]....
        /*005c*/ 	.word	0x00000ec0


	//   ....[5]....
        /*0060*/ 	.word	0x00001050


	//   ....[6]....
        /*0064*/ 	.word	0x00001120


	//----- nvinfo : EIATTR_CBANK_PARAM_SIZE
	.align		4
.L_21:
        /*0068*/ 	.byte	0x03, 0x19
        /*006a*/ 	.short	0x0018


	//----- nvinfo : EIATTR_PARAM_CBANK
	.align		4
        /*006c*/ 	.byte	0x04, 0x0a
        /*006e*/ 	.short	(.L_23 - .L_22)
	.align		4
.L_22:
        /*0070*/ 	.word	index@(.nv.constant0._Z15reduceGraphRowsPiiS_)
        /*0074*/ 	.short	0x0380
        /*0076*/ 	.short	0x0018


	//----- nvinfo : EIATTR_SW_WAR
	.align		4
.L_23:
        /*0078*/ 	.byte	0x04, 0x36
        /*007a*/ 	.short	(.L_25 - .L_24)
.L_24:
        /*007c*/ 	.word	0x00000008
.L_25:


//--------------------- .nv.info._Z18reduceGraphColumnsPiiS_ --------------------------
	.section	.nv.info._Z18reduceGraphColumnsPiiS_,"",@"SHT_CUDA_INFO"
	.sectionflags	@""
	.align	4


	//----- nvinfo : EIATTR_CUDA_API_VERSION
	.align		4
        /*0000*/ 	.byte	0x04, 0x37
        /*0002*/ 	.short	(.L_27 - .L_26)
.L_26:
        /*0004*/ 	.word	0x00000082


	//----- nvinfo : EIATTR_KPARAM_INFO
	.align		4
.L_27:
        /*0008*/ 	.byte	0x04, 0x17
        /*000a*/ 	.short	(.L_29 - .L_28)
.L_28:
        /*000c*/ 	.word	0x00000000
        /*0010*/ 	.short	0x0002
        /*0012*/ 	.short	0x0010
        /*0014*/ 	.byte	0x00, 0xf5, 0x21, 0x00


	//----- nvinfo : EIATTR_KPARAM_INFO
	.align		4
.L_29:
        /*0018*/ 	.byte	0x04, 0x17
        /*001a*/ 	.short	(.L_31 - .L_30)
.L_30:
        /*001c*/ 	.word	0x00000000
        /*0020*/ 	.short	0x0001
        /*0022*/ 	.short	0x0008
        /*0024*/ 	.byte	0x00, 0xf0, 0x11, 0x00


	//----- nvinfo : EIATTR_KPARAM_INFO
	.align		4
.L_31:
        /*0028*/ 	.byte	0x04, 0x17
        /*002a*/ 	.short	(.L_33 - .L_32)
.L_32:
        /*002c*/ 	.word	0x00000000
        /*0030*/ 	.short	0x0000
        /*0032*/ 	.short	0x0000
        /*0034*/ 	.byte	0x00, 0xf5, 0x21, 0x00


	//----- nvinfo : EIATTR_SPARSE_MMA_MASK
	.align		4
.L_33:
        /*0038*/ 	.byte	0x03, 0x50
        /*003a*/ 	.short	0x0000


	//----- nvinfo : EIATTR_MAXREG_COUNT
	.align		4
        /*003c*/ 	.byte	0x03, 0x1b
        /*003e*/ 	.short	0x00ff


	//----- nvinfo : EIATTR_MERCURY_ISA_VERSION
	.align		4
        /*0040*/ 	.byte	0x03, 0x5f
        /*0042*/ 	.short	0x0101


	//----- nvinfo : EIATTR_VRC_CTA_INIT_COUNT
	.align		4
        /*0044*/ 	.byte	0x02, 0x4a
	.zero		1
	.zero		1


	//----- nvinfo : EIATTR_EXIT_INSTR_OFFSETS
	.align		4
        /*0048*/ 	.byte	0x04, 0x1c
        /*004a*/ 	.short	(.L_35 - .L_34)


	//   ....[0]....
.L_34:
        /*004c*/ 	.word	0x00000080


	//   ....[1]....
        /*0050*/ 	.word	0x00000800


	//   ....[2]....
        /*0054*/ 	.word	0x00000860


	//   ....[3]....
        /*0058*/ 	.word	0x00000be0


	//   ....[4]....
        /*005c*/ 	.word	0x00000da0


	//   ....[5]....
        /*0060*/ 	.word	0x00000ec0


	//   ....[6]....
        /*0064*/ 	.word	0x00000f20


	//   ....[7]....
        /*0068*/ 	.word	0x00000f50


	//----- nvinfo : EIATTR_CBANK_PARAM_SIZE
	.align		4
.L_35:
        /*006c*/ 	.byte	0x03, 0x19
        /*006e*/ 	.short	0x0018


	//----- nvinfo : EIATTR_PARAM_CBANK
	.align		4
        /*0070*/ 	.byte	0x04, 0x0a
        /*0072*/ 	.short	(.L_37 - .L_36)
	.align		4
.L_36:
        /*0074*/ 	.word	index@(.nv.constant0._Z18reduceGraphColumnsPiiS_)
        /*0078*/ 	.short	0x0380
        /*007a*/ 	.short	0x0018


	//----- nvinfo : EIATTR_SW_WAR
	.align		4
.L_37:
        /*007c*/ 	.byte	0x04, 0x36
        /*007e*/ 	.short	(.L_39 - .L_38)
.L_38:
        /*0080*/ 	.word	0x00000008
.L_39:


//--------------------- .nv.callgraph             --------------------------
	.section	.nv.callgraph,"",@"SHT_CUDA_CALLGRAPH"
	.align	4
	.sectionentsize	8
	.align		4
        /*0000*/ 	.word	0x00000000
	.align		4
        /*0004*/ 	.word	0xffffffff
	.align		4
        /*0008*/ 	.word	0x00000000
	.align		4
        /*000c*/ 	.word	0xfffffffe
	.align		4
        /*0010*/ 	.word	0x00000000
	.align		4
        /*0014*/ 	.word	0xfffffffd
	.align		4
        /*0018*/ 	.word	0x00000000
	.align		4
        /*001c*/ 	.word	0xfffffffc


//--------------------- .text._Z15reduceGraphRowsPiiS_ --------------------------
	.section	.text._Z15reduceGraphRowsPiiS_,"ax",@progbits
	.align	128
        .global         _Z15reduceGraphRowsPiiS_
        .type           _Z15reduceGraphRowsPiiS_,@function
        .size           _Z15reduceGraphRowsPiiS_,(.L_x_23 - _Z15reduceGraphRowsPiiS_)
        .other          _Z15reduceGraphRowsPiiS_,@"STO_CUDA_ENTRY STV_DEFAULT"
_Z15reduceGraphRowsPiiS_:
.text._Z15reduceGraphRowsPiiS_:
[----:B------:R-:W-:Y:S01]  /*0000*/  LDC R1, c[0x0][0x37c] ;  /* 0x0000df00ff017b82 */ /* 0x000fe20000000800 */
[----:B------:R-:W0:Y:S07]  /*0010*/  S2R R5, SR_TID.X ;  /* 0x0000000000057919 */ /* 0x000e2e0000002100 */
[----:B------:R-:W0:Y:S08]  /*0020*/  S2UR UR4, SR_CTAID.X ;  /* 0x00000000000479c3 */ /* 0x000e300000002500 */
[----:B------:R-:W0:Y:S08]  /*0030*/  LDC R0, c[0x0][0x360] ;  /* 0x0000d800ff007b82 */ /* 0x000e300000000800 */
[----:B------:R-:W1:Y:S01]  /*0040*/  LDC R4, c[0x0][0x388] ;  /* 0x0000e200ff047b82 */ /* 0x000e620000000800 */
[----:B0-----:R-:W-:-:S05]  /*0050*/  IMAD R5, R0, UR4, R5 ;  /* 0x0000000400057c24 */ /* 0x001fca000f8e0205 */
[----:B-1----:R-:W-:-:S13]  /*0060*/  ISETP.GE.AND P0, PT, R5, R4, PT ;  /* 0x000000040500720c */ /* 0x002fda0003f06270 */
[----:B------:R-:W-:Y:S05]  /*0070*/  @P0 EXIT ;  /* 0x000000000000094d */ /* 0x000fea0003800000 */
[----:B------:R-:W-:Y:S01]  /*0080*/  ISETP.GE.AND P0, PT, R4, 0x1, PT ;  /* 0x000000010400780c */ /* 0x000fe20003f06270 */
[----:B------:R-:W0:Y:S01]  /*0090*/  LDCU.64 UR6, c[0x0][0x358] ;  /* 0x00006b00ff0677ac */ /* 0x000e220008000a00 */
[----:B------:R-:W-:-:S11]  /*00a0*/  IMAD.MOV.U32 R0, RZ, RZ, 0x7fffffff ;  /* 0x7fffffffff007424 */ /* 0x000fd600078e00ff */
[----:B------:R-:W-:Y:S05]  /*00b0*/  @!P0 BRA `(.L_x_0) ;  /* 0x0000000400708947 */ /* 0x000fea0003800000 */
[C---:B------:R-:W-:Y:S01]  /*00c0*/  ISETP.GE.U32.AND P1, PT, R4.reuse, 0x10, PT ;  /* 0x000000100400780c */ /* 0x040fe20003f26070 */
[----:B------:R-:W-:Y:S01]  /*00d0*/  IMAD R6, R5, R4, RZ ;  /* 0x0000000405067224 */ /* 0x000fe200078e02ff */
[----:B------:R-:W-:Y:S01]  /*00e0*/  LOP3.LUT R24, R4, 0xf, RZ, 0xc0, !PT ;  /* 0x0000000f04187812 */ /* 0x000fe200078ec0ff */
[----:B------:R-:W-:Y:S02]  /*00f0*/  IMAD.MOV.U32 R0, RZ, RZ, 0x7fffffff ;  /* 0x7fffffffff007424 */ /* 0x000fe400078e00ff */
[----:B------:R-:W-:Y:S01]  /*0100*/  IMAD.MOV.U32 R7, RZ, RZ, RZ ;  /* 0x000000ffff077224 */ /* 0x000fe200078e00ff */
[----:B------:R-:W-:-:S07]  /*0110*/  ISETP.NE.AND P2, PT, R24, RZ, PT ;  /* 0x000000ff1800720c */ /* 0x000fce0003f45270 */
[----:B------:R-:W-:Y:S06]  /*0120*/  @!P1 BRA `(.L_x_1) ;  /* 0x0000000000989947 */ /* 0x000fec0003800000 */
[----:B------:R-:W1:Y:S01]  /*0130*/  LDCU.64 UR4, c[0x0][0x380] ;  /* 0x00007000ff0477ac */ /* 0x000e620008000a00 */
[----:B------:R-:W-:Y:S01]  /*0140*/  LOP3.LUT R7, R4, 0x7ffffff0, RZ, 0xc0, !PT ;  /* 0x7ffffff004077812 */ /* 0x000fe200078ec0ff */
[----:B------:R-:W-:Y:S02]  /*0150*/  IMAD.MOV.U32 R0, RZ, RZ, 0x7fffffff ;  /* 0x7fffffffff007424 */ /* 0x000fe400078e00ff */
[----:B------:R-:W-:Y:S02]  /*0160*/  IMAD.MOV.U32 R8, RZ, RZ, R6 ;  /* 0x000000ffff087224 */ /* 0x000fe400078e0006 */
[----:B------:R-:W-:Y:S01]  /*0170*/  IMAD.MOV R9, RZ, RZ, -R7 ;  /* 0x000000ffff097224 */ /* 0x000fe200078e0a07 */
[----:B-1----:R-:W-:-:S04]  /*0180*/  UIADD3 UR4, UP0, UPT, UR4, 0x20, URZ ;  /* 0x0000002004047890 */ /* 0x002fc8000ff1e0ff */
[----:B------:R-:W-:-:S12]  /*0190*/  UIADD3.X UR5, UPT, UPT, URZ, UR5, URZ, UP0, !UPT ;  /* 0x00000005ff057290 */ /* 0x000fd800087fe4ff */
.L_x_2:
[----:B------:R-:W-:Y:S02]  /*01a0*/  IMAD.U32 R2, RZ, RZ, UR4 ;  /* 0x00000004ff027e24 */ /* 0x000fe4000f8e00ff */
[----:B------:R-:W-:Y:S02]  /*01b0*/  IMAD.U32 R3, RZ, RZ, UR5 ;  /* 0x00000005ff037e24 */ /* 0x000fe4000f8e00ff */
[----:B------:R-:W-:-:S05]  /*01c0*/  IMAD.WIDE R2, R8, 0x4, R2 ;  /* 0x0000000408027825 */ /* 0x000fca00078e0202 */
[----:B0-----:R-:W2:Y:S04]  /*01d0*/  LDG.E R19, desc[UR6][R2.64+-0x20] ;  /* 0xffffe00602137981 */ /* 0x001ea8000c1e1900 */
[----:B------:R-:W2:Y:S04]  /*01e0*/  LDG.E R18, desc[UR6][R2.64+-0x1c] ;  /* 0xffffe40602127981 */ /* 0x000ea8000c1e1900 */
[----:B------:R-:W3:Y:S04]  /*01f0*/  LDG.E R21, desc[UR6][R2.64+-0x18] ;  /* 0xffffe80602157981 */ /* 0x000ee8000c1e1900 */
[----:B------:R-:W3:Y:S04]  /*0200*/  LDG.E R20, desc[UR6][R2.64+-0x14] ;  /* 0xffffec0602147981 */ /* 0x000ee8000c1e1900 */
[----:B------:R-:W4:Y:S04]  /*0210*/  LDG.E R23, desc[UR6][R2.64+-0x10] ;  /* 0xfffff00602177981 */ /* 0x000f28000c1e1900 */
[----:B------:R-:W4:Y:S04]  /*0220*/  LDG.E R22, desc[UR6][R2.64+-0xc] ;  /* 0xfffff40602167981 */ /* 0x000f28000c1e1900 */
[----:B------:R-:W5:Y:S04]  /*0230*/  LDG.E R25, desc[UR6][R2.64+-0x8] ;  /* 0xfffff80602197981 */ /* 0x000f68000c1e1900 */
        /* <DEDUP_REMOVED lines=8> */
[----:B------:R-:W5:Y:S01]  /*02c0*/  LDG.E R16, desc[UR6][R2.64+0x1c] ;  /* 0x00001c0602107981 */ /* 0x000f62000c1e1900 */
[----:B------:R-:W-:-:S02]  /*02d0*/  VIADD R9, R9, 0x10 ;  /* 0x0000001009097836 */ /* 0x000fc40000000000 */
[----:B------:R-:W-:-:S03]  /*02e0*/  VIADD R8, R8, 0x10 ;  /* 0x0000001008087836 */ /* 0x000fc60000000000 */
[----:B------:R-:W-:Y:S02]  /*02f0*/  ISETP.NE.AND P1, PT, R9, RZ, PT ;  /* 0x000000ff0900720c */ /* 0x000fe40003f25270 */
[----:B--2---:R-:W-:-:S04]  /*0300*/  VIMNMX3 R18, R19, R0, R18, PT ;  /* 0x000000001312720f */ /* 0x004fc80003800112 */
[----:B---3--:R-:W-:-:S04]  /*0310*/  VIMNMX3 R18, R21, R18, R20, PT ;  /* 0x000000121512720f */ /* 0x008fc80003800114 */
[----:B----4-:R-:W-:-:S04]  /*0320*/  VIMNMX3 R18, R23, R18, R22, PT ;  /* 0x000000121712720f */ /* 0x010fc80003800116 */
[----:B-----5:R-:W-:-:S04]  /*0330*/  VIMNMX3 R18, R25, R18, R26, PT ;  /* 0x000000121912720f */ /* 0x020fc8000380011a */
[----:B------:R-:W-:-:S04]  /*0340*/  VIMNMX3 R14, R14, R18, R17, PT ;  /* 0x000000120e0e720f */ /* 0x000fc80003800111 */
[----:B------:R-:W-:-:S04]  /*0350*/  VIMNMX3 R10, R15, R14, R10, PT ;  /* 0x0000000e0f0a720f */ /* 0x000fc8000380010a */
[----:B------:R-:W-:-:S04]  /*0360*/  VIMNMX3 R10, R12, R10, R13, PT ;  /* 0x0000000a0c0a720f */ /* 0x000fc8000380010d */
[----:B------:R-:W-:Y:S01]  /*0370*/  VIMNMX3 R0, R11, R10, R16, PT ;  /* 0x0000000a0b00720f */ /* 0x000fe20003800110 */
[----:B------:R-:W-:Y:S06]  /*0380*/  @P1 BRA `(.L_x_2) ;  /* 0xfffffffc00841947 */ /* 0x000fec000383ffff */
.L_x_1:
[----:B------:R-:W-:Y:S05]  /*0390*/  @!P2 BRA `(.L_x_0) ;  /* 0x0000000000b8a947 */ /* 0x000fea0003800000 */
[----:B------:R-:W-:Y:S02]  /*03a0*/  ISETP.GE.U32.AND P1, PT, R24, 0x8, PT ;  /* 0x000000081800780c */ /* 0x000fe40003f26070 */
[----:B------:R-:W-:-:S04]  /*03b0*/  LOP3.LUT R16, R4, 0x7, RZ, 0xc0, !PT ;  /* 0x0000000704107812 */ /* 0x000fc800078ec0ff */
[----:B------:R-:W-:-:S07]  /*03c0*/  ISETP.NE.AND P2, PT, R16, RZ, PT ;  /* 0x000000ff1000720c */ /* 0x000fce0003f45270 */
[----:B------:R-:W-:Y:S06]  /*03d0*/  @!P1 BRA `(.L_x_3) ;  /* 0x0000000000409947 */ /* 0x000fec0003800000 */
[----:B------:R-:W1:Y:S01]  /*03e0*/  LDC.64 R2, c[0x0][0x380] ;  /* 0x0000e000ff027b82 */ /* 0x000e620000000a00 */
[----:B------:R-:W-:-:S04]  /*03f0*/  IMAD.IADD R9, R6, 0x1, R7 ;  /* 0x0000000106097824 */ /* 0x000fc800078e0207 */
[----:B-1----:R-:W-:-:S05]  /*0400*/  IMAD.WIDE R2, R9, 0x4, R2 ;  /* 0x0000000409027825 */ /* 0x002fca00078e0202 */
[----:B0-----:R-:W2:Y:S04]  /*0410*/  LDG.E R9, desc[UR6][R2.64] ;  /* 0x0000000602097981 */ /* 0x001ea8000c1e1900 */
[----:B------:R-:W2:Y:S04]  /*0420*/  LDG.E R8, desc[UR6][R2.64+0x4] ;  /* 0x0000040602087981 */ /* 0x000ea8000c1e1900 */
[----:B------:R-:W3:Y:S04]  /*0430*/  LDG.E R11, desc[UR6][R2.64+0x8] ;  /* 0x00000806020b7981 */ /* 0x000ee8000c1e1900 */
[----:B------:R-:W3:Y:S04]  /*0440*/  LDG.E R10, desc[UR6][R2.64+0xc] ;  /* 0x00000c06020a7981 */ /* 0x000ee8000c1e1900 */
[----:B------:R-:W4:Y:S04]  /*0450*/  LDG.E R13, desc[UR6][R2.64+0x10] ;  /* 0x00001006020d7981 */ /* 0x000f28000c1e1900 */
[----:B------:R-:W4:Y:S04]  /*0460*/  LDG.E R12, desc[UR6][R2.64+0x14] ;  /* 0x00001406020c7981 */ /* 0x000f28000c1e1900 */
[----:B------:R-:W5:Y:S04]  /*0470*/  LDG.E R15, desc[UR6][R2.64+0x18] ;  /* 0x00001806020f7981 */ /* 0x000f68000c1e1900 */
[----:B------:R-:W5:Y:S01]  /*0480*/  LDG.E R14, desc[UR6][R2.64+0x1c] ;  /* 0x00001c06020e7981 */ /* 0x000f62000c1e1900 */
[----:B------:R-:W-:Y:S01]  /*0490*/  VIADD R7, R7, 0x8 ;  /* 0x0000000807077836 */ /* 0x000fe20000000000 */
[----:B--2---:R-:W-:-:S04]  /*04a0*/  VIMNMX3 R8, R9, R0, R8, PT ;  /* 0x000000000908720f */ /* 0x004fc80003800108 */
[----:B---3--:R-:W-:-:S04]  /*04b0*/  VIMNMX3 R8, R11, R8, R10, PT ;  /* 0x000000080b08720f */ /* 0x008fc8000380010a */
[----:B----4-:R-:W-:-:S04]  /*04c0*/  VIMNMX3 R8, R13, R8, R12, PT ;  /* 0x000000080d08720f */ /* 0x010fc8000380010c */
[----:B-----5:R-:W-:-:S07]  /*04d0*/  VIMNMX3 R0, R15, R8, R14, PT ;  /* 0x000000080f00720f */ /* 0x020fce000380010e */
.L_x_3:
        /* <DEDUP_REMOVED lines=11> */
[----:B------:R-:W3:Y:S01]  /*0590*/  LDG.E R12, desc[UR6][R2.64+0xc] ;  /* 0x00000c06020c7981 */ /* 0x000ee2000c1e1900 */
[----:B------:R-:W-:Y:S01]  /*05a0*/  VIADD R7, R7, 0x4 ;  /* 0x0000000407077836 */ /* 0x000fe20000000000 */
[----:B--2---:R-:W-:-:S04]  /*05b0*/  VIMNMX3 R0, R9, R0, R8, PT ;  /* 0x000000000900720f */ /* 0x004fc80003800108 */
[----:B---3--:R-:W-:-:S07]  /*05c0*/  VIMNMX3 R0, R11, R0, R12, PT ;  /* 0x000000000b00720f */ /* 0x008fce000380010c */
.L_x_4:
[----:B------:R-:W-:Y:S05]  /*05d0*/  @!P2 BRA `(.L_x_0) ;  /* 0x000000000028a947 */ /* 0x000fea0003800000 */
[----:B------:R-:W1:Y:S01]  /*05e0*/  LDC.64 R8, c[0x0][0x380] ;  /* 0x0000e000ff087b82 */ /* 0x000e620000000a00 */
[----:B------:R-:W-:Y:S01]  /*05f0*/  IMAD.IADD R7, R6, 0x1, R7 ;  /* 0x0000000106077824 */ /* 0x000fe200078e0207 */
[----:B------:R-:W-:-:S07]  /*0600*/  IADD3 R10, PT, PT, -R10, RZ, RZ ;  /* 0x000000ff0a0a7210 */ /* 0x000fce0007ffe1ff */
.L_x_5:
[----:B-1----:R-:W-:-:S06]  /*0610*/  IMAD.WIDE R2, R7, 0x4, R8 ;  /* 0x0000000407027825 */ /* 0x002fcc00078e0208 */
[----:B0-----:R-:W2:Y:S01]  /*0620*/  LDG.E R3, desc[UR6][R2.64] ;  /* 0x0000000602037981 */ /* 0x001ea2000c1e1900 */
[----:B------:R-:W-:Y:S02]  /*0630*/  VIADD R10, R10, 0x1 ;  /* 0x000000010a0a7836 */ /* 0x000fe40000000000 */
[----:B------:R-:W-:-:S03]  /*0640*/  VIADD R7, R7, 0x1 ;  /* 0x0000000107077836 */ /* 0x000fc60000000000 */
[----:B------:R-:W-:Y:S02]  /*0650*/  ISETP.NE.AND P1, PT, R10, RZ, PT ;  /* 0x000000ff0a00720c */ /* 0x000fe40003f25270 */
[----:B--2---:R-:W-:-:S11]  /*0660*/  VIMNMX R0, PT, PT, R3, R0, PT ;  /* 0x0000000003007248 */ /* 0x004fd60003fe0100 */
[----:B------:R-:W-:Y:S05]  /*0670*/  @P1 BRA `(.L_x_5) ;  /* 0xfffffffc00e41947 */ /* 0x000fea000383ffff */
.L_x_0:
[----:B------:R-:W-:-:S05]  /*0680*/  VIADD R2, R0, 0xffffffff ;  /* 0xffffffff00027836 */ /* 0x000fca0000000000 */
[----:B------:R-:W-:-:S13]  /*0690*/  ISETP.GT.U32.AND P1, PT, R2, 0x7ffffffd, PT ;  /* 0x7ffffffd0200780c */ /* 0x000fda0003f24070 */
[----:B0-----:R-:W-:Y:S05]  /*06a0*/  @P1 EXIT ;  /* 0x000000000000194d */ /* 0x001fea0003800000 */
[----:B------:R-:W0:Y:S02]  /*06b0*/  LDC.64 R2, c[0x0][0x390] ;  /* 0x0000e400ff027b82 */ /* 0x000e240000000a00 */
[----:B0-----:R-:W-:-:S05]  /*06c0*/  IMAD.WIDE R2, R5, 0x4, R2 ;  /* 0x0000000405027825 */ /* 0x001fca00078e0202 */
[----:B------:R0:W-:Y:S01]  /*06d0*/  STG.E desc[UR6][R2.64], R0 ;  /* 0x0000000002007986 */ /* 0x0001e2000c101906 */
[----:B------:R-:W-:Y:S05]  /*06e0*/  @!P0 EXIT ;  /* 0x000000000000894d */ /* 0x000fea0003800000 */
[C---:B------:R-:W-:Y:S01]  /*06f0*/  ISETP.GE.U32.AND P1, PT, R4.reuse, 0x10, PT ;  /* 0x000000100400780c */ /* 0x040fe20003f26070 */
[----:B------:R-:W-:Y:S01]  /*0700*/  IMAD R6, R5, R4, RZ ;  /* 0x0000000405067224 */ /* 0x000fe200078e02ff */
[----:B------:R-:W-:Y:S01]  /*0710*/  LOP3.LUT R16, R4, 0xf, RZ, 0xc0, !PT ;  /* 0x0000000f04107812 */ /* 0x000fe200078ec0ff */
[----:B------:R-:W-:-:S03]  /*0720*/  IMAD.MOV.U32 R5, RZ, RZ, RZ ;  /* 0x000000ffff057224 */ /* 0x000fc600078e00ff */
[----:B------:R-:W-:-:S07]  /*0730*/  ISETP.NE.AND P0, PT, R16, RZ, PT ;  /* 0x000000ff1000720c */ /* 0x000fce0003f05270 */
[----:B------:R-:W-:Y:S06]  /*0740*/  @!P1 BRA `(.L_x_6) ;  /* 0x0000000400349947 */ /* 0x000fec0003800000 */
[----:B------:R-:W1:Y:S01]  /*0750*/  LDCU.64 UR4, c[0x0][0x380] ;  /* 0x00007000ff0477ac */ /* 0x000e620008000a00 */
[----:B------:R-:W-:Y:S01]  /*0760*/  LOP3.LUT R5, R4, 0x7ffffff0, RZ, 0xc0, !PT ;  /* 0x7ffffff004057812 */ /* 0x000fe200078ec0ff */
[----:B------:R-:W-:-:S04]  /*0770*/  IMAD.MOV.U32 R4, RZ, RZ, R6 ;  /* 0x000000ffff047224 */ /* 0x000fc800078e0006 */
[----:B------:R-:W-:Y:S01]  /*0780*/  IMAD.MOV R7, RZ, RZ, -R5 ;  /* 0x000000ffff077224 */ /* 0x000fe200078e0a05 */
[----:B-1----:R-:W-:-:S04]  /*0790*/  UIADD3 UR4, UP0, UPT, UR4, 0x20, URZ ;  /* 0x0000002004047890 */ /* 0x002fc8000ff1e0ff */
[----:B------:R-:W-:-:S12]  /*07a0*/  UIADD3.X UR5, UPT, UPT, URZ, UR5, URZ, UP0, !UPT ;  /* 0x00000005ff057290 */ /* 0x000fd800087fe4ff */
.L_x_7:
[----:B0-----:R-:W-:Y:S02]  /*07b0*/  IMAD.U32 R2, RZ, RZ, UR4 ;  /* 0x00000004ff027e24 */ /* 0x001fe4000f8e00ff */
[----:B------:R-:W-:Y:S02]  /*07c0*/  IMAD.U32 R3, RZ, RZ, UR5 ;  /* 0x00000005ff037e24 */ /* 0x000fe4000f8e00ff */
[----:B------:R-:W-:-:S05]  /*07d0*/  IMAD.WIDE R2, R4, 0x4, R2 ;  /* 0x0000000404027825 */ /* 0x000fca00078e0202 */
[----:B------:R-:W2:Y:S04]  /*07e0*/  LDG.E R8, desc[UR6][R2.64+-0x1c] ;  /* 0xffffe40602087981 */ /* 0x000ea8000c1e1900 */
[----:B------:R-:W3:Y:S04]  /*07f0*/  LDG.E R10, desc[UR6][R2.64+-0x18] ;  /* 0xffffe806020a7981 */ /* 0x000ee8000c1e1900 */
        /* <DEDUP_REMOVED lines=15> */
[----:B------:R-:W-:Y:S01]  /*08f0*/  VIADD R4, R4, 0x10 ;  /* 0x0000001004047836 */ /* 0x000fe20000000000 */
[----:B--2---:R-:W-:Y:S02]  /*0900*/  ISETP.NE.AND P2, PT, R8, 0x7fffffff, PT ;  /* 0x7fffffff0800780c */ /* 0x004fe40003f45270 */
[----:B---3--:R-:W-:Y:S02]  /*0910*/  ISETP.NE.AND P3, PT, R10, 0x7fffffff, PT ;  /* 0x7fffffff0a00780c */ /* 0x008fe40003f65270 */
[----:B----4-:R-:W-:Y:S02]  /*0920*/  ISETP.NE.AND P4, PT, R12, 0x7fffffff, PT ;  /* 0x7fffffff0c00780c */ /* 0x010fe40003f85270 */
[----:B-----5:R-:W-:-:S07]  /*0930*/  ISETP.NE.AND P1, PT, R29, 0x7fffffff, PT ;  /* 0x7fffffff1d00780c */ /* 0x020fce0003f25270 */
[--C-:B------:R-:W-:Y:S02]  /*0940*/  @P2 IMAD.IADD R8, R8, 0x1, -R0.reuse ;  /* 0x0000000108082824 */ /* 0x100fe400078e0a00 */
[--C-:B------:R-:W-:Y:S02]  /*0950*/  @P3 IMAD.IADD R10, R10, 0x1, -R0.reuse ;  /* 0x000000010a0a3824 */ /* 0x100fe400078e0a00 */
[----:B------:R-:W-:Y:S01]  /*0960*/  @P4 IADD3 R12, PT, PT, R12, -R0, RZ ;  /* 0x800000000c0c4210 */ /* 0x000fe20007ffe0ff */
[----:B------:R-:W-:Y:S01]  /*0970*/  @P2 STG.E desc[UR6][R2.64+-0x1c], R8 ;  /* 0xffffe40802002986 */ /* 0x000fe2000c101906 */
[----:B------:R-:W-:Y:S01]  /*0980*/  ISETP.NE.AND P6, PT, R14, 0x7fffffff, PT ;  /* 0x7fffffff0e00780c */ /* 0x000fe20003fc5270 */
[----:B------:R-:W-:Y:S02]  /*0990*/  @P1 IMAD.IADD R29, R29, 0x1, -R0 ;  /* 0x000000011d1d1824 */ /* 0x000fe400078e0a00 */
[----:B------:R-:W-:Y:S01]  /*09a0*/  @P3 STG.E desc[UR6][R2.64+-0x18], R10 ;  /* 0xffffe80a02003986 */ /* 0x000fe2000c101906 */
[----:B------:R-:W-:-:S02]  /*09b0*/  ISETP.NE.AND P5, PT, R18, 0x7fffffff, PT ;  /* 0x7fffffff1200780c */ /* 0x000fc40003fa5270 */
[----:B------:R-:W-:Y:S01]  /*09c0*/  ISETP.NE.AND P3, PT, R25, 0x7fffffff, PT ;  /* 0x7fffffff1900780c */ /* 0x000fe20003f65270 */
[----:B------:R-:W-:Y:S01]  /*09d0*/  @P4 STG.E desc[UR6][R2.64+-0x14], R12 ;  /* 0xffffec0c02004986 */ /* 0x000fe2000c101906 */
[----:B------:R-:W-:Y:S02]  /*09e0*/  ISETP.NE.AND P4, PT, R27, 0x7fffffff, PT ;  /* 0x7fffffff1b00780c */ /* 0x000fe40003f85270 */
[----:B------:R-:W-:Y:S01]  /*09f0*/  ISETP.NE.AND P2, PT, R23, 0x7fffffff, PT ;  /* 0x7fffffff1700780c */ /* 0x000fe20003f45270 */
[----:B------:R0:W-:Y:S01]  /*0a00*/  @P1 STG.E desc[UR6][R2.64+-0x20], R29 ;  /* 0xffffe01d02001986 */ /* 0x0001e2000c101906 */
[----:B------:R-:W-:Y:S01]  /*0a10*/  ISETP.NE.AND P1, PT, R21, 0x7fffffff, PT ;  /* 0x7fffffff1500780c */ /* 0x000fe20003f25270 */
[----:B------:R-:W-:-:S06]  /*0a20*/  @P6 IMAD.IADD R14, R14, 0x1, -R0 ;  /* 0x000000010e0e6824 */ /* 0x000fcc00078e0a00 */
[--C-:B------:R-:W-:Y:S02]  /*0a30*/  @P3 IMAD.IADD R25, R25, 0x1, -R0.reuse ;  /* 0x0000000119193824 */ /* 0x100fe400078e0a00 */
[--C-:B------:R-:W-:Y:S02]  /*0a40*/  @P4 IMAD.IADD R27, R27, 0x1, -R0.reuse ;  /* 0x000000011b1b4824 */ /* 0x100fe400078e0a00 */
[--C-:B0-----:R-:W-:Y:S02]  /*0a50*/  @P5 IMAD.IADD R29, R18, 0x1, -R0.reuse ;  /* 0x00000001121d5824 */ /* 0x101fe400078e0a00 */
[--C-:B------:R-:W-:Y:S01]  /*0a60*/  @P2 IMAD.IADD R23, R23, 0x1, -R0.reuse ;  /* 0x0000000117172824 */ /* 0x100fe200078e0a00 */
[----:B------:R1:W-:Y:S01]  /*0a70*/  @P6 STG.E desc[UR6][R2.64+-0x10], R14 ;  /* 0xfffff00e02006986 */ /* 0x0003e2000c101906 */
[----:B------:R-:W-:Y:S01]  /*0a80*/  @P1 IMAD.IADD R21, R21, 0x1, -R0 ;  /* 0x0000000115151824 */ /* 0x000fe200078e0a00 */
[----:B------:R-:W-:Y:S02]  /*0a90*/  ISETP.NE.AND P6, PT, R19, 0x7fffffff, PT ;  /* 0x7fffffff1300780c */ /* 0x000fe40003fc5270 */
[----:B------:R1:W-:Y:S01]  /*0aa0*/  @P5 STG.E desc[UR6][R2.64+-0xc], R29 ;  /* 0xfffff41d02005986 */ /* 0x0003e2000c101906 */
[----:B------:R-:W-:-:S03]  /*0ab0*/  ISETP.NE.AND P5, PT, R9, 0x7fffffff, PT ;  /* 0x7fffffff0900780c */ /* 0x000fc60003fa5270 */
[----:B------:R1:W-:Y:S01]  /*0ac0*/  @P4 STG.E desc[UR6][R2.64+-0x8], R27 ;  /* 0xfffff81b02004986 */ /* 0x0003e2000c101906 */
[----:B------:R-:W-:-:S03]  /*0ad0*/  ISETP.NE.AND P4, PT, R11, 0x7fffffff, PT ;  /* 0x7fffffff0b00780c */ /* 0x000fc60003f85270 */
[----:B------:R1:W-:Y:S01]  /*0ae0*/  @P3 STG.E desc[UR6][R2.64+-0x4], R25 ;  /* 0xfffffc1902003986 */ /* 0x0003e2000c101906 */
[----:B------:R-:W-:-:S03]  /*0af0*/  ISETP.NE.AND P3, PT, R13, 0x7fffffff, PT ;  /* 0x7fffffff0d00780c */ /* 0x000fc60003f65270 */
[----:B------:R1:W-:Y:S01]  /*0b00*/  @P2 STG.E desc[UR6][R2.64], R23 ;  /* 0x0000001702002986 */ /* 0x0003e2000c101906 */
[----:B------:R-:W-:-:S03]  /*0b10*/  ISETP.NE.AND P2, PT, R15, 0x7fffffff, PT ;  /* 0x7fffffff0f00780c */ /* 0x000fc60003f45270 */
[----:B------:R1:W-:Y:S01]  /*0b20*/  @P1 STG.E desc[UR6][R2.64+0x4], R21 ;  /* 0x0000041502001986 */ /* 0x0003e2000c101906 */
[----:B------:R-:W-:Y:S01]  /*0b30*/  ISETP.NE.AND P1, PT, R17, 0x7fffffff, PT ;  /* 0x7fffffff1100780c */ /* 0x000fe20003f25270 */
[--C-:B------:R-:W-:Y:S01]  /*0b40*/  @P6 IMAD.IADD R19, R19, 0x1, -R0.reuse ;  /* 0x0000000113136824 */ /* 0x100fe200078e0a00 */
[----:B------:R-:W-:Y:S01]  /*0b50*/  @P5 IADD3 R9, PT, PT, R9, -R0, RZ ;  /* 0x8000000009095210 */ /* 0x000fe20007ffe0ff */
[--C-:B------:R-:W-:Y:S02]  /*0b60*/  @P4 IMAD.IADD R11, R11, 0x1, -R0.reuse ;  /* 0x000000010b0b4824 */ /* 0x100fe400078e0a00 */
[----:B------:R-:W-:-:S04]  /*0b70*/  @P3 IMAD.IADD R13, R13, 0x1, -R0 ;  /* 0x000000010d0d3824 */ /* 0x000fc800078e0a00 */
[--C-:B------:R-:W-:Y:S01]  /*0b80*/  @P2 IMAD.IADD R15, R15, 0x1, -R0.reuse ;  /* 0x000000010f0f2824 */ /* 0x100fe200078e0a00 */
[----:B------:R1:W-:Y:S03]  /*0b90*/  @P6 STG.E desc[UR6][R2.64+0x8], R19 ;  /* 0x0000081302006986 */ /* 0x0003e6000c101906 */
[----:B------:R-:W-:Y:S01]  /*0ba0*/  @P1 IMAD.IADD R17, R17, 0x1, -R0 ;  /* 0x0000000111111824 */ /* 0x000fe200078e0a00 */
[----:B------:R1:W-:Y:S04]  /*0bb0*/  @P2 STG.E desc[UR6][R2.64+0x10], R15 ;  /* 0x0000100f02002986 */ /* 0x0003e8000c101906 */
[----:B------:R1:W-:Y:S04]  /*0bc0*/  @P3 STG.E desc[UR6][R2.64+0x14], R13 ;  /* 0x0000140d02003986 */ /* 0x0003e8000c101906 */
[----:B------:R1:W-:Y:S04]  /*0bd0*/  @P4 STG.E desc[UR6][R2.64+0x18], R11 ;  /* 0x0000180b02004986 */ /* 0x0003e8000c101906 */
[----:B------:R1:W-:Y:S04]  /*0be0*/  @P5 STG.E desc[UR6][R2.64+0x1c], R9 ;  /* 0x00001c0902005986 */ /* 0x0003e8000c101906 */
[----:B------:R1:W-:Y:S01]  /*0bf0*/  @P1 STG.E desc[UR6][R2.64+0xc], R17 ;  /* 0x00000c1102001986 */ /* 0x0003e2000c101906 */
[----:B------:R-:W-:-:S13]  /*0c00*/  ISETP.NE.AND P1, PT, R7, RZ, PT ;  /* 0x000000ff0700720c */ /* 0x000fda0003f25270 */
[----:B-1----:R-:W-:Y:S05]  /*0c10*/  @P1 BRA `(.L_x_7) ;  /* 0xfffffff800e41947 */ /* 0x002fea000383ffff */
.L_x_6:
[----:B------:R-:W-:Y:S05]  /*0c20*/  @!P0 EXIT ;  /* 0x000000000000894d */ /* 0x000fea0003800000 */
[----:B------:R-:W1:Y:S01]  /*0c30*/  LDCU UR4, c[0x0][0x388] ;  /* 0x00007100ff0477ac */ /* 0x000e620008000800 */
[----:B------:R-:W-:Y:S01]  /*0c40*/  ISETP.GE.U32.AND P0, PT, R16, 0x8, PT ;  /* 0x000000081000780c */ /* 0x000fe20003f06070 */
[----:B-1----:R-:W-:-:S12]  /*0c50*/  ULOP3.LUT UR5, UR4, 0x7, URZ, 0xc0, !UPT ;  /* 0x0000000704057892 */ /* 0x002fd8000f8ec0ff */
[----:B------:R-:W-:Y:S05]  /*0c60*/  @!P0 BRA `(.L_x_8) ;  /* 0x0000000000908947 */ /* 0x000fea0003800000 */
[----:B0-----:R-:W0:Y:S01]  /*0c70*/  LDC.64 R2, c[0x0][0x380] ;  /* 0x0000e000ff027b82 */ /* 0x001e220000000a00 */
[----:B------:R-:W-:-:S04]  /*0c80*/  IMAD.IADD R7, R6, 0x1, R5 ;  /* 0x0000000106077824 */ /* 0x000fc800078e0205 */
[----:B0-----:R-:W-:-:S05]  /*0c90*/  IMAD.WIDE R2, R7, 0x4, R2 ;  /* 0x0000000407027825 */ /* 0x001fca00078e0202 */
[----:B------:R-:W2:Y:S04]  /*0ca0*/  LDG.E R7, desc[UR6][R2.64] ;  /* 0x0000000602077981 */ /* 0x000ea8000c1e1900 */
[----:B------:R-:W3:Y:S04]  /*0cb0*/  LDG.E R15, desc[UR6][R2.64+0x10] ;  /* 0x00001006020f7981 */ /* 0x000ee8000c1e1900 */
[----:B------:R-:W4:Y:S04]  /*0cc0*/  LDG.E R17, desc[UR6][R2.64+0x14] ;  /* 0x0000140602117981 */ /* 0x000f28000c1e1900 */
[----:B------:R-:W5:Y:S04]  /*0cd0*/  LDG.E R19, desc[UR6][R2.64+0x18] ;  /* 0x0000180602137981 */ /* 0x000f68000c1e1900 */
[----:B------:R-:W5:Y:S04]  /*0ce0*/  LDG.E R9, desc[UR6][R2.64+0x4] ;  /* 0x0000040602097981 */ /* 0x000f68000c1e1900 */
[----:B------:R-:W5:Y:S04]  /*0cf0*/  LDG.E R11, desc[UR6][R2.64+0x8] ;  /* 0x00000806020b7981 */ /* 0x000f68000c1e1900 */
[----:B------:R-:W5:Y:S04]  /*0d00*/  LDG.E R13, desc[UR6][R2.64+0xc] ;  /* 0x00000c06020d7981 */ /* 0x000f68000c1e1900 */
[----:B------:R-:W5:Y:S01]  /*0d10*/  LDG.E R21, desc[UR6][R2.64+0x1c] ;  /* 0x00001c0602157981 */ /* 0x000f62000c1e1900 */
[----:B------:R-:W-:-:S02]  /*0d20*/  IADD3 R5, PT, PT, R5, 0x8, RZ ;  /* 0x0000000805057810 */ /* 0x000fc40007ffe0ff */
[----:B--2---:R-:W-:Y:S02]  /*0d30*/  ISETP.NE.AND P2, PT, R7, 0x7fffffff, PT ;  /* 0x7fffffff0700780c */ /* 0x004fe40003f45270 */
[----:B---3--:R-:W-:Y:S02]  /*0d40*/  ISETP.NE.AND P3, PT, R15, 0x7fffffff, PT ;  /* 0x7fffffff0f00780c */ /* 0x008fe40003f65270 */
[----:B----4-:R-:W-:-:S09]  /*0d50*/  ISETP.NE.AND P4, PT, R17, 0x7fffffff, PT ;  /* 0x7fffffff1100780c */ /* 0x010fd20003f85270 */
[--C-:B------:R-:W-:Y:S01]  /*0d60*/  @P2 IMAD.IADD R7, R7, 0x1, -R0.reuse ;  /* 0x0000000107072824 */ /* 0x100fe200078e0a00 */
[----:B-----5:R-:W-:Y:S02]  /*0d70*/  ISETP.NE.AND P5, PT, R19, 0x7fffffff, PT ;  /* 0x7fffffff1300780c */ /* 0x020fe40003fa5270 */
[----:B------:R-:W-:Y:S02]  /*0d80*/  ISETP.NE.AND P1, PT, R9, 0x7fffffff, PT ;  /* 0x7fffffff0900780c */ /* 0x000fe40003f25270 */
[----:B------:R0:W-:Y:S01]  /*0d90*/  @P2 STG.E desc[UR6][R2.64], R7 ;  /* 0x0000000702002986 */ /* 0x0001e2000c101906 */
[----:B------:R-:W-:Y:S02]  /*0da0*/  ISETP.NE.AND P0, PT, R11, 0x7fffffff, PT ;  /* 0x7fffffff0b00780c */ /* 0x000fe40003f05270 */
[----:B------:R-:W-:Y:S02]  /*0db0*/  ISETP.NE.AND P2, PT, R13, 0x7fffffff, PT ;  /* 0x7fffffff0d00780c */ /* 0x000fe40003f45270 */
[----:B------:R-:W-:Y:S01]  /*0dc0*/  ISETP.NE.AND P6, PT, R21, 0x7fffffff, PT ;  /* 0x7fffffff1500780c */ /* 0x000fe20003fc5270 */
[----:B0-----:R-:W-:-:S02]  /*0dd0*/  @P3 IMAD.IADD R7, R15, 0x1, -R0 ;  /* 0x000000010f073824 */ /* 0x001fc400078e0a00 */
[--C-:B------:R-:W-:Y:S02]  /*0de0*/  @P4 IMAD.IADD R15, R17, 0x1, -R0.reuse ;  /* 0x00000001110f4824 */ /* 0x100fe400078e0a00 */
[--C-:B------:R-:W-:Y:S02]  /*0df0*/  @P5 IMAD.IADD R17, R19, 0x1, -R0.reuse ;  /* 0x0000000113115824 */ /* 0x100fe400078e0a00 */
[--C-:B------:R-:W-:Y:S02]  /*0e00*/  @P1 IMAD.IADD R9, R9, 0x1, -R0.reuse ;  /* 0x0000000109091824 */ /* 0x100fe400078e0a00 */
[--C-:B------:R-:W-:Y:S02]  /*0e10*/  @P0 IMAD.IADD R11, R11, 0x1, -R0.reuse ;  /* 0x000000010b0b0824 */ /* 0x100fe400078e0a00 */
[--C-:B------:R-:W-:Y:S02]  /*0e20*/  @P2 IMAD.IADD R13, R13, 0x1, -R0.reuse ;  /* 0x000000010d0d2824 */ /* 0x100fe400078e0a00 */
[----:B------:R-:W-:Y:S01]  /*0e30*/  @P6 IMAD.IADD R19, R21, 0x1, -R0 ;  /* 0x0000000115136824 */ /* 0x000fe200078e0a00 */
[----:B------:R1:W-:Y:S04]  /*0e40*/  @P1 STG.E desc[UR6][R2.64+0x4], R9 ;  /* 0x0000040902001986 */ /* 0x0003e8000c101906 */
[----:B------:R1:W-:Y:S04]  /*0e50*/  @P0 STG.E desc[UR6][R2.64+0x8], R11 ;  /* 0x0000080b02000986 */ /* 0x0003e8000c101906 */
[----:B------:R1:W-:Y:S04]  /*0e60*/  @P2 STG.E desc[UR6][R2.64+0xc], R13 ;  /* 0x00000c0d02002986 */ /* 0x0003e8000c101906 */
[----:B------:R1:W-:Y:S04]  /*0e70*/  @P3 STG.E desc[UR6][R2.64+0x10], R7 ;  /* 0x0000100702003986 */ /* 0x0003e8000c101906 */
[----:B------:R1:W-:Y:S04]  /*0e80*/  @P4 STG.E desc[UR6][R2.64+0x14], R15 ;  /* 0x0000140f02004986 */ /* 0x0003e8000c101906 */
[----:B------:R1:W-:Y:S04]  /*0e90*/  @P5 STG.E desc[UR6][R2.64+0x18], R17 ;  /* 0x0000181102005986 */ /* 0x0003e8000c101906 */
[----:B------:R1:W-:Y:S02]  /*0ea0*/  @P6 STG.E desc[UR6][R2.64+0x1c], R19 ;  /* 0x00001c1302006986 */ /* 0x0003e4000c101906 */
.L_x_8:
[----:B------:R-:W-:-:S13]  /*0eb0*/  ISETP.NE.AND P0, PT, RZ, UR5, PT ;  /* 0x00000005ff007c0c */ /* 0x000fda000bf05270 */
[----:B------:R-:W-:Y:S05]  /*0ec0*/  @!P0 EXIT ;  /* 0x000000000000894d */ /* 0x000fea0003800000 */
[----:B------:R-:W-:Y:S02]  /*0ed0*/  UISETP.GE.U32.AND UP0, UPT, UR5, 0x4, UPT ;  /* 0x000000040500788c */ /* 0x000fe4000bf06070 */
[----:B------:R-:W-:-:S07]  /*0ee0*/  ULOP3.LUT UR4, UR4, 0x3, URZ, 0xc0, !UPT ;  /* 0x0000000304047892 */ /* 0x000fce000f8ec0ff */
[----:B------:R-:W-:Y:S05]  /*0ef0*/  BRA.U !UP0, `(.L_x_9) ;  /* 0x0000000108507547 */ /* 0x000fea000b800000 */
[----:B01----:R-:W0:Y:S01]  /*0f00*/  LDC.64 R2, c[0x0][0x380] ;  /* 0x0000e000ff027b82 */ /* 0x003e220000000a00 */
[----:B------:R-:W-:-:S04]  /*0f10*/  IMAD.IADD R7, R6, 0x1, R5 ;  /* 0x0000000106077824 */ /* 0x000fc800078e0205 */
[----:B0-----:R-:W-:-:S05]  /*0f20*/  IMAD.WIDE R2, R7, 0x4, R2 ;  /* 0x0000000407027825 */ /* 0x001fca00078e0202 */
[----:B------:R-:W2:Y:S04]  /*0f30*/  LDG.E R7, desc[UR6][R2.64] ;  /* 0x0000000602077981 */ /* 0x000ea8000c1e1900 */
[----:B------:R-:W3:Y:S04]  /*0f40*/  LDG.E R9, desc[UR6][R2.64+0x4] ;  /* 0x0000040602097981 */ /* 0x000ee8000c1e1900 */
[----:B------:R-:W4:Y:S04]  /*0f50*/  LDG.E R11, desc[UR6][R2.64+0x8] ;  /* 0x00000806020b7981 */ /* 0x000f28000c1e1900 */
[----:B------:R-:W5:Y:S01]  /*0f60*/  LDG.E R13, desc[UR6][R2.64+0xc] ;  /* 0x00000c06020d7981 */ /* 0x000f62000c1e1900 */
[----:B------:R-:W-:Y:S01]  /*0f70*/  VIADD R5, R5, 0x4 ;  /* 0x0000000405057836 */ /* 0x000fe20000000000 */
[----:B--2---:R-:W-:-:S02]  /*0f80*/  ISETP.NE.AND P0, PT, R7, 0x7fffffff, PT ;  /* 0x7fffffff0700780c */ /* 0x004fc40003f05270 */
[----:B---3--:R-:W-:Y:S02]  /*0f90*/  ISETP.NE.AND P1, PT, R9, 0x7fffffff, PT ;  /* 0x7fffffff0900780c */ /* 0x008fe40003f25270 */
[----:B----4-:R-:W-:Y:S02]  /*0fa0*/  ISETP.NE.AND P2, PT, R11, 0x7fffffff, PT ;  /* 0x7fffffff0b00780c */ /* 0x010fe40003f45270 */
[----:B-----5:R-:W-:-:S07]  /*0fb0*/  ISETP.NE.AND P3, PT, R13, 0x7fffffff, PT ;  /* 0x7fffffff0d00780c */ /* 0x020fce0003f65270 */
[--C-:B------:R-:W-:Y:S02]  /*0fc0*/  @P0 IMAD.IADD R7, R7, 0x1, -R0.reuse ;  /* 0x0000000107070824 */ /* 0x100fe400078e0a00 */
[----:B------:R-:W-:-:S03]  /*0fd0*/  @P1 IMAD.IADD R9, R9, 0x1, -R0 ;  /* 0x0000000109091824 */ /* 0x000fc600078e0a00 */
[----:B------:R2:W-:Y:S01]  /*0fe0*/  @P0 STG.E desc[UR6][R2.64], R7 ;  /* 0x0000000702000986 */ /* 0x0005e2000c101906 */
[----:B------:R-:W-:-:S03]  /*0ff0*/  @P2 IMAD.IADD R11, R11, 0x1, -R0 ;  /* 0x000000010b0b2824 */ /* 0x000fc600078e0a00 */
[----:B------:R2:W-:Y:S01]  /*1000*/  @P1 STG.E desc[UR6][R2.64+0x4], R9 ;  /* 0x0000040902001986 */ /* 0x0005e2000c101906 */
[----:B------:R-:W-:-:S03]  /*1010*/  @P3 IMAD.IADD R13, R13, 0x1, -R0 ;  /* 0x000000010d0d3824 */ /* 0x000fc600078e0a00 */
[----:B------:R2:W-:Y:S04]  /*1020*/  @P2 STG.E desc[UR6][R2.64+0x8], R11 ;  /* 0x0000080b02002986 */ /* 0x0005e8000c101906 */
[----:B------:R2:W-:Y:S02]  /*1030*/  @P3 STG.E desc[UR6][R2.64+0xc], R13 ;  /* 0x00000c0d02003986 */ /* 0x0005e4000c101906 */
.L_x_9:
[----:B------:R-:W-:-:S13]  /*1040*/  ISETP.NE.AND P0, PT, RZ, UR4, PT ;  /* 0x00000004ff007c0c */ /* 0x000fda000bf05270 */
[----:B------:R-:W-:Y:S05]  /*1050*/  @!P0 EXIT ;  /* 0x000000000000894d */ /* 0x000fea0003800000 */
[----:B-12---:R-:W1:Y:S01]  /*1060*/  LDC.64 R8, c[0x0][0x380] ;  /* 0x0000e000ff087b82 */ /* 0x006e620000000a00 */
[----:B------:R-:W-:Y:S01]  /*1070*/  IMAD.IADD R5, R6, 0x1, R5 ;  /* 0x0000000106057824 */ /* 0x000fe200078e0205 */
[----:B------:R-:W-:-:S12]  /*1080*/  UIADD3 UR4, UPT, UPT, -UR4, URZ, URZ ;  /* 0x000000ff04047290 */ /* 0x000fd8000fffe1ff */
.L_x_10:
[----:B012---:R-:W-:-:S05]  /*1090*/  IMAD.WIDE R2, R5, 0x4, R8 ;  /* 0x0000000405027825 */ /* 0x007fca00078e0208 */
[----:B------:R-:W2:Y:S01]  /*10a0*/  LDG.E R7, desc[UR6][R2.64] ;  /* 0x0000000602077981 */ /* 0x000ea2000c1e1900 */
[----:B------:R-:W-:Y:S01]  /*10b0*/  UIADD3 UR4, UPT, UPT, UR4, 0x1, URZ ;  /* 0x0000000104047890 */ /* 0x000fe2000fffe0ff */
[----:B------:R-:W-:-:S03]  /*10c0*/  VIADD R5, R5, 0x1 ;  /* 0x0000000105057836 */ /* 0x000fc60000000000 */
[----:B------:R-:W-:Y:S01]  /*10d0*/  UISETP.NE.AND UP0, UPT, UR4, URZ, UPT ;  /* 0x000000ff0400728c */ /* 0x000fe2000bf05270 */
[----:B--2---:R-:W-:-:S13]  /*10e0*/  ISETP.NE.AND P0, PT, R7, 0x7fffffff, PT ;  /* 0x7fffffff0700780c */ /* 0x004fda0003f05270 */
[----:B------:R-:W-:-:S05]  /*10f0*/  @P0 IMAD.IADD R7, R7, 0x1, -R0 ;  /* 0x0000000107070824 */ /* 0x000fca00078e0a00 */
[----:B------:R2:W-:Y:S01]  /*1100*/  @P0 STG.E desc[UR6][R2.64], R7 ;  /* 0x0000000702000986 */ /* 0x0005e2000c101906 */
[----:B------:R-:W-:Y:S05]  /*1110*/  BRA.U UP0, `(.L_x_10) ;  /* 0xfffffffd00dc7547 */ /* 0x000fea000b83ffff */
[----:B------:R-:W-:Y:S05]  /*1120*/  EXIT ;  /* 0x000000000000794d */ /* 0x000fea0003800000 */
.L_x_11:
[----:B------:R-:W-:-:S00]  /*1130*/  BRA `(.L_x_11) ;  /* 0xfffffffc00fc7947 */ /* 0x000fc0000383ffff */
[----:B------:R-:W-:-:S00]  /*1140*/  NOP ;  /* 0x0000000000007918 */ /* 0x000fc00000000000 */
        /* <DEDUP_REMOVED lines=11> */
.L_x_23:


//--------------------- .text._Z18reduceGraphColumnsPiiS_ --------------------------
	.section	.text._Z18reduceGraphColumnsPiiS_,"ax",@progbits
	.align	128
        .global         _Z18reduceGraphColumnsPiiS_
        .type           _Z18reduceGraphColumnsPiiS_,@function
        .size           _Z18reduceGraphColumnsPiiS_,(.L_x_24 - _Z18reduceGraphColumnsPiiS_)
        .other          _Z18reduceGraphColumnsPiiS_,@"STO_CUDA_ENTRY STV_DEFAULT"
_Z18reduceGraphColumnsPiiS_:
.text._Z18reduceGraphColumnsPiiS_:
[----:B------:R-:W-:Y:S01]  /*0000*/  LDC R1, c[0x0][0x37c] ;  /* 0x0000df00ff017b82 */ /* 0x000fe20000000800 */
[----:B------:R-:W0:Y:S07]  /*0010*/  S2R R0, SR_TID.X ;  /* 0x0000000000007919 */ /* 0x000e2e0000002100 */
[----:B------:R-:W0:Y:S01]  /*0020*/  S2UR UR4, SR_CTAID.X ;  /* 0x00000000000479c3 */ /* 0x000e220000002500 */
[----:B------:R-:W1:Y:S07]  /*0030*/  LDCU UR5, c[0x0][0x388] ;  /* 0x00007100ff0577ac */ /* 0x000e6e0008000800 */
[----:B------:R-:W0:Y:S02]  /*0040*/  LDC R3, c[0x0][0x360] ;  /* 0x0000d800ff037b82 */ /* 0x000e240000000800 */
[----:B0-----:R-:W-:-:S02]  /*0050*/  IMAD R0, R3, UR4, R0 ;  /* 0x0000000403007c24 */ /* 0x001fc4000f8e0200 */
[----:B-1----:R-:W-:-:S05]  /*0060*/  IMAD.U32 R3, RZ, RZ, UR5 ;  /* 0x00000005ff037e24 */ /* 0x002fca000f8e00ff */
[----:B------:R-:W-:-:S13]  /*0070*/  ISETP.GE.AND P0, PT, R0, R3, PT ;  /* 0x000000030000720c */ /* 0x000fda0003f06270 */
[----:B------:R-:W-:Y:S05]  /*0080*/  @P0 EXIT ;  /* 0x000000000000094d */ /* 0x000fea0003800000 */
[C---:B------:R-:W-:Y:S01]  /*0090*/  ISETP.GE.AND P0, PT, R3.reuse, 0x1, PT ;  /* 0x000000010300780c */ /* 0x040fe20003f06270 */
[----:B------:R-:W0:Y:S01]  /*00a0*/  LDCU.64 UR4, c[0x0][0x358] ;  /* 0x00006b00ff0477ac */ /* 0x000e220008000a00 */
[----:B------:R-:W-:Y:S01]  /*00b0*/  IMAD.MOV.U32 R7, RZ, RZ, 0x7fffffff ;  /* 0x7fffffffff077424 */ /* 0x000fe200078e00ff */
[----:B------:R-:W-:-:S10]  /*00c0*/  IADD3 R2, PT, PT, R3, -0x1, RZ ;  /* 0xffffffff03027810 */ /* 0x000fd40007ffe0ff */
[----:B------:R-:W-:Y:S05]  /*00d0*/  @!P0 BRA `(.L_x_12) ;  /* 0x0000000400c08947 */ /* 0x000fea0003800000 */
[----:B------:R-:W-:Y:S01]  /*00e0*/  ISETP.GE.U32.AND P2, PT, R2, 0xf, PT ;  /* 0x0000000f0200780c */ /* 0x000fe20003f46070 */
[----:B------:R-:W-:Y:S01]  /*00f0*/  IMAD.MOV.U32 R7, RZ, RZ, 0x7fffffff ;  /* 0x7fffffffff077424 */ /* 0x000fe200078e00ff */
[----:B------:R-:W-:Y:S01]  /*0100*/  LOP3.LUT R4, R3, 0xf, RZ, 0xc0, !PT ;  /* 0x0000000f03047812 */ /* 0x000fe200078ec0ff */
[----:B------:R-:W-:-:S03]  /*0110*/  IMAD.MOV.U32 R5, RZ, RZ, RZ ;  /* 0x000000ffff057224 */ /* 0x000fc600078e00ff */
[----:B------:R-:W-:-:S07]  /*0120*/  ISETP.NE.AND P1, PT, R4, RZ, PT ;  /* 0x000000ff0400720c */ /* 0x000fce0003f25270 */
[----:B------:R-:W-:Y:S06]  /*0130*/  @!P2 BRA `(.L_x_13) ;  /* 0x0000000000c4a947 */ /* 0x000fec0003800000 */
[----:B------:R-:W-:Y:S01]  /*0140*/  LOP3.LUT R5, R3, 0x7ffffff0, RZ, 0xc0, !PT ;  /* 0x7ffffff003057812 */ /* 0x000fe200078ec0ff */
[----:B------:R-:W-:Y:S01]  /*0150*/  IMAD.MOV.U32 R8, RZ, RZ, R0 ;  /* 0x000000ffff087224 */ /* 0x000fe200078e0000 */
[----:B------:R-:W-:Y:S02]  /*0160*/  MOV R7, 0x7fffffff ;  /* 0x7fffffff00077802 */ /* 0x000fe40000000f00 */
[----:B------:R-:W-:-:S07]  /*0170*/  IADD3 R9, PT, PT, -R5, RZ, RZ ;  /* 0x000000ff05097210 */ /* 0x000fce0007ffe1ff */
.L_x_14:
[----:B------:R-:W1:Y:S02]  /*0180*/  LDC.64 R28, c[0x0][0x380] ;  /* 0x0000e000ff1c7b82 */ /* 0x000e640000000a00 */
[----:B-1----:R-:W-:-:S04]  /*0190*/  IMAD.WIDE R28, R8, 0x4, R28 ;  /* 0x00000004081c7825 */ /* 0x002fc800078e021c */
[C---:B------:R-:W-:Y:S02]  /*01a0*/  IMAD.WIDE.U32 R16, R3.reuse, 0x4, R28 ;  /* 0x0000000403107825 */ /* 0x040fe400078e001c */
[----:B0-----:R-:W2:Y:S02]  /*01b0*/  LDG.E R28, desc[UR4][R28.64] ;  /* 0x000000041c1c7981 */ /* 0x001ea4000c1e1900 */
[C---:B------:R-:W-:Y:S02]  /*01c0*/  IMAD.WIDE.U32 R22, R3.reuse, 0x4, R16 ;  /* 0x0000000403167825 */ /* 0x040fe400078e0010 */
[----:B------:R0:W2:Y:S04]  /*01d0*/  LDG.E R6, desc[UR4][R16.64] ;  /* 0x0000000410067981 */ /* 0x0000a8000c1e1900 */
[----:B------:R-:W3:Y:S01]  /*01e0*/  LDG.E R26, desc[UR4][R22.64] ;  /* 0x00000004161a7981 */ /* 0x000ee2000c1e1900 */
[----:B------:R-:W-:-:S05]  /*01f0*/  IMAD.WIDE.U32 R12, R3, 0x4, R22 ;  /* 0x00000004030c7825 */ /* 0x000fca00078e0016 */
[----:B------:R1:W3:Y:S01]  /*0200*/  LDG.E R27, desc[UR4][R12.64] ;  /* 0x000000040c1b7981 */ /* 0x0002e2000c1e1900 */
[----:B------:R-:W-:-:S04]  /*0210*/  IMAD.WIDE.U32 R24, R3, 0x4, R12 ;  /* 0x0000000403187825 */ /* 0x000fc800078e000c */
[C---:B------:R-:W-:Y:S02]  /*0220*/  IMAD.WIDE.U32 R14, R3.reuse, 0x4, R24 ;  /* 0x00000004030e7825 */ /* 0x040fe400078e0018 */
[----:B------:R-:W4:Y:S02]  /*0230*/  LDG.E R24, desc[UR4][R24.64] ;  /* 0x0000000418187981 */ /* 0x000f24000c1e1900 */
[----:B------:R-:W-:-:S04]  /*0240*/  IMAD.WIDE.U32 R20, R3, 0x4, R14 ;  /* 0x0000000403147825 */ /* 0x000fc800078e000e */
[C---:B------:R-:W-:Y:S01]  /*0250*/  IMAD.WIDE.U32 R18, R3.reuse, 0x4, R20 ;  /* 0x0000000403127825 */ /* 0x040fe200078e0014 */
[----:B------:R5:W4:Y:S04]  /*0260*/  LDG.E R25, desc[UR4][R14.64] ;  /* 0x000000040e197981 */ /* 0x000b28000c1e1900 */
[----:B------:R-:W4:Y:S01]  /*0270*/  LDG.E R20, desc[UR4][R20.64] ;  /* 0x0000000414147981 */ /* 0x000f22000c1e1900 */
[----:B------:R-:W-:-:S05]  /*0280*/  IMAD.WIDE.U32 R10, R3, 0x4, R18 ;  /* 0x00000004030a7825 */ /* 0x000fca00078e0012 */
[----:B------:R-:W4:Y:S01]  /*0290*/  LDG.E R29, desc[UR4][R10.64] ;  /* 0x000000040a1d7981 */ /* 0x000f22000c1e1900 */
[----:B0-----:R-:W-:-:S03]  /*02a0*/  IMAD.WIDE.U32 R16, R3, 0x4, R10 ;  /* 0x0000000403107825 */ /* 0x001fc600078e000a */
[----:B------:R0:W4:Y:S01]  /*02b0*/  LDG.E R21, desc[UR4][R18.64] ;  /* 0x0000000412157981 */ /* 0x000122000c1e1900 */
[----:B-1----:R-:W-:-:S03]  /*02c0*/  IMAD.WIDE.U32 R12, R3, 0x4, R16 ;  /* 0x00000004030c7825 */ /* 0x002fc600078e0010 */
[----:B------:R-:W4:Y:S01]  /*02d0*/  LDG.E R16, desc[UR4][R16.64] ;  /* 0x0000000410107981 */ /* 0x000f22000c1e1900 */
[----:B-----5:R-:W-:-:S04]  /*02e0*/  IMAD.WIDE.U32 R14, R3, 0x4, R12 ;  /* 0x00000004030e7825 */ /* 0x020fc800078e000c */
[C---:B0-----:R-:W-:Y:S01]  /*02f0*/  IMAD.WIDE.U32 R18, R3.reuse, 0x4, R14 ;  /* 0x0000000403127825 */ /* 0x041fe200078e000e */
[----:B------:R0:W5:Y:S04]  /*0300*/  LDG.E R17, desc[UR4][R12.64] ;  /* 0x000000040c117981 */ /* 0x000168000c1e1900 */
[----:B------:R-:W5:Y:S01]  /*0310*/  LDG.E R14, desc[UR4][R14.64] ;  /* 0x000000040e0e7981 */ /* 0x000f62000c1e1900 */
[----:B------:R-:W-:-:S03]  /*0320*/  IMAD.WIDE.U32 R22, R3, 0x4, R18 ;  /* 0x0000000403167825 */ /* 0x000fc600078e0012 */
[----:B------:R-:W5:Y:S01]  /*0330*/  LDG.E R18, desc[UR4][R18.64] ;  /* 0x0000000412127981 */ /* 0x000f62000c1e1900 */
[----:B------:R-:W-:-:S03]  /*0340*/  IMAD.WIDE.U32 R10, R3, 0x4, R22 ;  /* 0x00000004030a7825 */ /* 0x000fc600078e0016 */
[----:B------:R-:W5:Y:S01]  /*0350*/  LDG.E R23, desc[UR4][R22.64] ;  /* 0x0000000416177981 */ /* 0x000f62000c1e1900 */
[----:B0-----:R-:W-:-:S03]  /*0360*/  IMAD.WIDE.U32 R12, R3, 0x4, R10 ;  /* 0x00000004030c7825 */ /* 0x001fc600078e000a */
[----:B------:R-:W5:Y:S04]  /*0370*/  LDG.E R10, desc[UR4][R10.64] ;  /* 0x000000040a0a7981 */ /* 0x000f68000c1e1900 */
[----:B------:R-:W5:Y:S01]  /*0380*/  LDG.E R13, desc[UR4][R12.64] ;  /* 0x000000040c0d7981 */ /* 0x000f62000c1e1900 */
[----:B------:R-:W-:-:S05]  /*0390*/  VIADD R9, R9, 0x10 ;  /* 0x0000001009097836 */ /* 0x000fca0000000000 */
[----:B------:R-:W-:Y:S02]  /*03a0*/  ISETP.NE.AND P2, PT, R9, RZ, PT ;  /* 0x000000ff0900720c */ /* 0x000fe40003f45270 */
[----:B------:R-:W-:Y:S02]  /*03b0*/  LEA R8, R3, R8, 0x4 ;  /* 0x0000000803087211 */ /* 0x000fe400078e20ff */
[----:B--2---:R-:W-:-:S04]  /*03c0*/  VIMNMX3 R6, R28, R7, R6, PT ;  /* 0x000000071c06720f */ /* 0x004fc80003800106 */
[----:B---3--:R-:W-:-:S04]  /*03d0*/  VIMNMX3 R6, R26, R6, R27, PT ;  /* 0x000000061a06720f */ /* 0x008fc8000380011b */
[----:B----4-:R-:W-:-:S04]  /*03e0*/  VIMNMX3 R6, R24, R6, R25, PT ;  /* 0x000000061806720f */ /* 0x010fc80003800119 */
[----:B------:R-:W-:-:S04]  /*03f0*/  VIMNMX3 R6, R20, R6, R21, PT ;  /* 0x000000061406720f */ /* 0x000fc80003800115 */
[----:B------:R-:W-:-:S04]  /*0400*/  VIMNMX3 R6, R29, R6, R16, PT ;  /* 0x000000061d06720f */ /* 0x000fc80003800110 */
[----:B-----5:R-:W-:-:S04]  /*0410*/  VIMNMX3 R6, R17, R6, R14, PT ;  /* 0x000000061106720f */ /* 0x020fc8000380010e */
[----:B------:R-:W-:-:S04]  /*0420*/  VIMNMX3 R6, R18, R6, R23, PT ;  /* 0x000000061206720f */ /* 0x000fc80003800117 */
[----:B------:R-:W-:Y:S01]  /*0430*/  VIMNMX3 R7, R10, R6, R13, PT ;  /* 0x000000060a07720f */ /* 0x000fe2000380010d */
[----:B------:R-:W-:Y:S06]  /*0440*/  @P2 BRA `(.L_x_14) ;  /* 0xfffffffc004c2947 */ /* 0x000fec000383ffff */
.L_x_13:
[----:B------:R-:W-:Y:S05]  /*0450*/  @!P1 BRA `(.L_x_12) ;  /* 0x0000000000e09947 */ /* 0x000fea0003800000 */
[----:B------:R-:W-:Y:S02]  /*0460*/  ISETP.GE.U32.AND P1, PT, R4, 0x8, PT ;  /* 0x000000080400780c */ /* 0x000fe40003f26070 */
[----:B------:R-:W-:-:S04]  /*0470*/  LOP3.LUT R6, R3, 0x7, RZ, 0xc0, !PT ;  /* 0x0000000703067812 */ /* 0x000fc800078ec0ff */
[----:B------:R-:W-:-:S07]  /*0480*/  ISETP.NE.AND P2, PT, R6, RZ, PT ;  /* 0x000000ff0600720c */ /* 0x000fce0003f45270 */
[----:B------:R-:W-:Y:S06]  /*0490*/  @!P1 BRA `(.L_x_15) ;  /* 0x00000000005c9947 */ /* 0x000fec0003800000 */
[----:B------:R-:W1:Y:S01]  /*04a0*/  LDC.64 R20, c[0x0][0x380] ;  /* 0x0000e000ff147b82 */ /* 0x000e620000000a00 */
[----:B------:R-:W-:-:S04]  /*04b0*/  IMAD R9, R5, R3, R0 ;  /* 0x0000000305097224 */ /* 0x000fc800078e0200 */
[----:B-1----:R-:W-:-:S04]  /*04c0*/  IMAD.WIDE R20, R9, 0x4, R20 ;  /* 0x0000000409147825 */ /* 0x002fc800078e0214 */
[C---:B------:R-:W-:Y:S02]  /*04d0*/  IMAD.WIDE.U32 R22, R3.reuse, 0x4, R20 ;  /* 0x0000000403167825 */ /* 0x040fe400078e0014 */
[----:B0-----:R-:W2:Y:S02]  /*04e0*/  LDG.E R20, desc[UR4][R20.64] ;  /* 0x0000000414147981 */ /* 0x001ea4000c1e1900 */
[C---:B------:R-:W-:Y:S02]  /*04f0*/  IMAD.WIDE.U32 R10, R3.reuse, 0x4, R22 ;  /* 0x00000004030a7825 */ /* 0x040fe400078e0016 */
[----:B------:R-:W2:Y:S02]  /*0500*/  LDG.E R22, desc[UR4][R22.64] ;  /* 0x0000000416167981 */ /* 0x000ea4000c1e1900 */
[C---:B------:R-:W-:Y:S02]  /*0510*/  IMAD.WIDE.U32 R12, R3.reuse, 0x4, R10 ;  /* 0x00000004030c7825 */ /* 0x040fe400078e000a */
[----:B------:R-:W3:Y:S02]  /*0520*/  LDG.E R10, desc[UR4][R10.64] ;  /* 0x000000040a0a7981 */ /* 0x000ee4000c1e1900 */
[----:B------:R-:W-:-:S02]  /*0530*/  IMAD.WIDE.U32 R14, R3, 0x4, R12 ;  /* 0x00000004030e7825 */ /* 0x000fc400078e000c */
[----:B------:R-:W3:Y:S02]  /*0540*/  LDG.E R12, desc[UR4][R12.64] ;  /* 0x000000040c0c7981 */ /* 0x000ee4000c1e1900 */
[C---:B------:R-:W-:Y:S02]  /*0550*/  IMAD.WIDE.U32 R8, R3.reuse, 0x4, R14 ;  /* 0x0000000403087825 */ /* 0x040fe400078e000e */
[----:B------:R-:W4:Y:S02]  /*0560*/  LDG.E R14, desc[UR4][R14.64] ;  /* 0x000000040e0e7981 */ /* 0x000f24000c1e1900 */
[C---:B------:R-:W-:Y:S02]  /*0570*/  IMAD.WIDE.U32 R16, R3.reuse, 0x4, R8 ;  /* 0x0000000403107825 */ /* 0x040fe400078e0008 */
[----:B------:R-:W4:Y:S02]  /*0580*/  LDG.E R8, desc[UR4][R8.64] ;  /* 0x0000000408087981 */ /* 0x000f24000c1e1900 */
[----:B------:R-:W-:-:S02]  /*0590*/  IMAD.WIDE.U32 R18, R3, 0x4, R16 ;  /* 0x0000000403127825 */ /* 0x000fc400078e0010 */
[----:B------:R-:W5:Y:S04]  /*05a0*/  LDG.E R16, desc[UR4][R16.64] ;  /* 0x0000000410107981 */ /* 0x000f68000c1e1900 */
[----:B------:R-:W5:Y:S01]  /*05b0*/  LDG.E R18, desc[UR4][R18.64] ;  /* 0x0000000412127981 */ /* 0x000f62000c1e1900 */
[----:B------:R-:W-:Y:S01]  /*05c0*/  VIADD R5, R5, 0x8 ;  /* 0x0000000805057836 */ /* 0x000fe20000000000 */
[----:B--2---:R-:W-:-:S04]  /*05d0*/  VIMNMX3 R7, R20, R7, R22, PT ;  /* 0x000000071407720f */ /* 0x004fc80003800116 */
[----:B---3--:R-:W-:-:S04]  /*05e0*/  VIMNMX3 R7, R10, R7, R12, PT ;  /* 0x000000070a07720f */ /* 0x008fc8000380010c */
[----:B----4-:R-:W-:-:S04]  /*05f0*/  VIMNMX3 R7, R14, R7, R8, PT ;  /* 0x000000070e07720f */ /* 0x010fc80003800108 */
[----:B-----5:R-:W-:-:S07]  /*0600*/  VIMNMX3 R7, R16, R7, R18, PT ;  /* 0x000000071007720f */ /* 0x020fce0003800112 */
.L_x_15:
        /* <DEDUP_REMOVED lines=12> */
[----:B------:R-:W-:Y:S02]  /*06d0*/  IMAD.WIDE.U32 R14, R3, 0x4, R12 ;  /* 0x00000004030e7825 */ /* 0x000fe400078e000c */
[----:B------:R-:W3:Y:S04]  /*06e0*/  LDG.E R12, desc[UR4][R12.64] ;  /* 0x000000040c0c7981 */ /* 0x000ee8000c1e1900 */
[----:B------:R-:W3:Y:S01]  /*06f0*/  LDG.E R14, desc[UR4][R14.64] ;  /* 0x000000040e0e7981 */ /* 0x000ee2000c1e1900 */
[----:B------:R-:W-:-:S02]  /*0700*/  IADD3 R5, PT, PT, R5, 0x4, RZ ;  /* 0x0000000405057810 */ /* 0x000fc40007ffe0ff */
[----:B--2---:R-:W-:-:S04]  /*0710*/  VIMNMX3 R7, R8, R7, R10, PT ;  /* 0x000000070807720f */ /* 0x004fc8000380010a */
[----:B---3--:R-:W-:-:S07]  /*0720*/  VIMNMX3 R7, R12, R7, R14, PT ;  /* 0x000000070c07720f */ /* 0x008fce000380010e */
.L_x_16:
[----:B------:R-:W-:Y:S05]  /*0730*/  @!P2 BRA `(.L_x_12) ;  /* 0x000000000028a947 */ /* 0x000fea0003800000 */
[----:B------:R-:W1:Y:S01]  /*0740*/  LDC.64 R8, c[0x0][0x380] ;  /* 0x0000e000ff087b82 */ /* 0x000e620000000a00 */
[----:B------:R-:W-:Y:S02]  /*0750*/  IMAD R6, R5, R3, R0 ;  /* 0x0000000305067224 */ /* 0x000fe400078e0200 */
[----:B------:R-:W-:-:S07]  /*0760*/  IMAD.MOV R10, RZ, RZ, -R4 ;  /* 0x000000ffff0a7224 */ /* 0x000fce00078e0a04 */
.L_x_17:
[----:B-1----:R-:W-:-:S06]  /*0770*/  IMAD.WIDE R4, R6, 0x4, R8 ;  /* 0x0000000406047825 */ /* 0x002fcc00078e0208 */
[----:B0-----:R-:W2:Y:S01]  /*0780*/  LDG.E R4, desc[UR4][R4.64] ;  /* 0x0000000404047981 */ /* 0x001ea2000c1e1900 */
[----:B------:R-:W-:Y:S01]  /*0790*/  IADD3 R10, PT, PT, R10, 0x1, RZ ;  /* 0x000000010a0a7810 */ /* 0x000fe20007ffe0ff */
[----:B------:R-:W-:-:S03]  /*07a0*/  IMAD.IADD R6, R6, 0x1, R3 ;  /* 0x0000000106067824 */ /* 0x000fc600078e0203 */
[----:B------:R-:W-:Y:S02]  /*07b0*/  ISETP.NE.AND P1, PT, R10, RZ, PT ;  /* 0x000000ff0a00720c */ /* 0x000fe40003f25270 */
[----:B--2---:R-:W-:-:S11]  /*07c0*/  VIMNMX R7, PT, PT, R4, R7, PT ;  /* 0x0000000704077248 */ /* 0x004fd60003fe0100 */
[----:B------:R-:W-:Y:S05]  /*07d0*/  @P1 BRA `(.L_x_17) ;  /* 0xfffffffc00e41947 */ /* 0x000fea000383ffff */
.L_x_12:
[----:B------:R-:W-:-:S04]  /*07e0*/  IADD3 R4, PT, PT, R7, -0x1, RZ ;  /* 0xffffffff07047810 */ /* 0x000fc80007ffe0ff */
[----:B------:R-:W-:-:S13]  /*07f0*/  ISETP.GT.U32.AND P1, PT, R4, 0x7ffffffd, PT ;  /* 0x7ffffffd0400780c */ /* 0x000fda0003f24070 */
[----:B0-----:R-:W-:Y:S05]  /*0800*/  @P1 EXIT ;  /* 0x000000000000194d */ /* 0x001fea0003800000 */
[----:B------:R-:W0:Y:S02]  /*0810*/  LDC.64 R4, c[0x0][0x390] ;  /* 0x0000e400ff047b82 */ /* 0x000e240000000a00 */
[----:B0-----:R-:W-:-:S05]  /*0820*/  IMAD.WIDE R4, R0, 0x4, R4 ;  /* 0x0000000400047825 */ /* 0x001fca00078e0204 */
[----:B------:R-:W2:Y:S02]  /*0830*/  LDG.E R6, desc[UR4][R4.64] ;  /* 0x0000000404067981 */ /* 0x000ea4000c1e1900 */
[----:B--2---:R-:W-:-:S05]  /*0840*/  IMAD.IADD R9, R6, 0x1, R7 ;  /* 0x0000000106097824 */ /* 0x004fca00078e0207 */
[----:B------:R0:W-:Y:S01]  /*0850*/  STG.E desc[UR4][R4.64], R9 ;  /* 0x0000000904007986 */ /* 0x0001e2000c101904 */
[----:B------:R-:W-:Y:S05]  /*0860*/  @!P0 EXIT ;  /* 0x000000000000894d */ /* 0x000fea0003800000 */
[----:B------:R-:W-:Y:S01]  /*0870*/  ISETP.GE.U32.AND P1, PT, R2, 0x7, PT ;  /* 0x000000070200780c */ /* 0x000fe20003f26070 */
[----:B------:R-:W-:Y:S01]  /*0880*/  HFMA2 R2, -RZ, RZ, 0, 0 ;  /* 0x00000000ff027431 */ /* 0x000fe200000001ff */
[----:B------:R-:W-:-:S04]  /*0890*/  LOP3.LUT R18, R3, 0x7, RZ, 0xc0, !PT ;  /* 0x0000000703127812 */ /* 0x000fc800078ec0ff */
[----:B------:R-:W-:-:S07]  /*08a0*/  ISETP.NE.AND P0, PT, R18, RZ, PT ;  /* 0x000000ff1200720c */ /* 0x000fce0003f05270 */
[----:B------:R-:W-:Y:S06]  /*08b0*/  @!P1 BRA `(.L_x_18) ;  /* 0x0000000000c89947 */ /* 0x000fec0003800000 */
[----:B------:R-:W1:Y:S01]  /*08c0*/  LDC R6, c[0x0][0x388] ;  /* 0x0000e200ff067b82 */ /* 0x000e620000000800 */
[----:B------:R-:W-:Y:S01]  /*08d0*/  LOP3.LUT R2, R3, 0x7ffffff8, RZ, 0xc0, !PT ;  /* 0x7ffffff803027812 */ /* 0x000fe200078ec0ff */
[----:B------:R-:W-:-:S03]  /*08e0*/  IMAD.MOV.U32 R8, RZ, RZ, R0 ;  /* 0x000000ffff087224 */ /* 0x000fc600078e0000 */
[----:B0-----:R-:W-:-:S03]  /*08f0*/  IADD3 R9, PT, PT, -R2, RZ, RZ ;  /* 0x000000ff02097210 */ /* 0x001fc60007ffe1ff */
[----:B------:R-:W0:Y:S04]  /*0900*/  LDC.64 R4, c[0x0][0x380] ;  /* 0x0000e000ff047b82 */ /* 0x000e280000000a00 */
.L_x_19:
[----:B0-----:R-:W-:-:S05]  /*0910*/  IMAD.WIDE R16, R8, 0x4, R4 ;  /* 0x0000000408107825 */ /* 0x001fca00078e0204 */
[----:B------:R-:W2:Y:S01]  /*0920*/  LDG.E R10, desc[UR4][R16.64] ;  /* 0x00000004100a7981 */ /* 0x000ea2000c1e1900 */
[----:B-1----:R-:W-:Y:S01]  /*0930*/  IMAD.MOV.U32 R3, RZ, RZ, R6 ;  /* 0x000000ffff037224 */ /* 0x002fe200078e0006 */
[----:B--2---:R-:W-:-:S13]  /*0940*/  ISETP.NE.AND P1, PT, R10, 0x7fffffff, PT ;  /* 0x7fffffff0a00780c */ /* 0x004fda0003f25270 */
[----:B------:R-:W-:Y:S01]  /*0950*/  @P1 IADD3 R19, PT, PT, R10, -R7, RZ ;  /* 0x800000070a131210 */ /* 0x000fe20007ffe0ff */
[----:B------:R-:W-:-:S04]  /*0960*/  IMAD.WIDE.U32 R10, R3, 0x4, R16 ;  /* 0x00000004030a7825 */ /* 0x000fc800078e0010 */
[----:B------:R0:W-:Y:S04]  /*0970*/  @P1 STG.E desc[UR4][R16.64], R19 ;  /* 0x0000001310001986 */ /* 0x0001e8000c101904 */
[----:B------:R-:W2:Y:S02]  /*0980*/  LDG.E R12, desc[UR4][R10.64] ;  /* 0x000000040a0c7981 */ /* 0x000ea4000c1e1900 */
[----:B--2---:R-:W-:-:S13]  /*0990*/  ISETP.NE.AND P1, PT, R12, 0x7fffffff, PT ;  /* 0x7fffffff0c00780c */ /* 0x004fda0003f25270 */
[----:B------:R-:W-:Y:S02]  /*09a0*/  @P1 IMAD.IADD R21, R12, 0x1, -R7 ;  /* 0x000000010c151824 */ /* 0x000fe400078e0a07 */
[----:B------:R-:W-:-:S03]  /*09b0*/  IMAD.WIDE.U32 R12, R3, 0x4, R10 ;  /* 0x00000004030c7825 */ /* 0x000fc600078e000a */
[----:B------:R1:W-:Y:S04]  /*09c0*/  @P1 STG.E desc[UR4][R10.64], R21 ;  /* 0x000000150a001986 */ /* 0x0003e8000c101904 */
[----:B------:R-:W2:Y:S02]  /*09d0*/  LDG.E R14, desc[UR4][R12.64] ;  /* 0x000000040c0e7981 */ /* 0x000ea4000c1e1900 */
[----:B--2---:R-:W-:-:S13]  /*09e0*/  ISETP.NE.AND P1, PT, R14, 0x7fffffff, PT ;  /* 0x7fffffff0e00780c */ /* 0x004fda0003f25270 */
[----:B------:R-:W-:Y:S01]  /*09f0*/  @P1 IADD3 R23, PT, PT, R14, -R7, RZ ;  /* 0x800000070e171210 */ /* 0x000fe20007ffe0ff */
[----:B------:R-:W-:-:S04]  /*0a00*/  IMAD.WIDE.U32 R14, R3, 0x4, R12 ;  /* 0x00000004030e7825 */ /* 0x000fc800078e000c */
[----:B------:R2:W-:Y:S04]  /*0a10*/  @P1 STG.E desc[UR4][R12.64], R23 ;  /* 0x000000170c001986 */ /* 0x0005e8000c101904 */
[----:B0-----:R-:W3:Y:S02]  /*0a20*/  LDG.E R16, desc[UR4][R14.64] ;  /* 0x000000040e107981 */ /* 0x001ee4000c1e1900 */
[----:B---3--:R-:W-:-:S13]  /*0a30*/  ISETP.NE.AND P1, PT, R16, 0x7fffffff, PT ;  /* 0x7fffffff1000780c */ /* 0x008fda0003f25270 */
[----:B------:R-:W-:Y:S02]  /*0a40*/  @P1 IMAD.IADD R19, R16, 0x1, -R7 ;  /* 0x0000000110131824 */ /* 0x000fe400078e0a07 */
[----:B------:R-:W-:-:S03]  /*0a50*/  IMAD.WIDE.U32 R16, R3, 0x4, R14 ;  /* 0x0000000403107825 */ /* 0x000fc600078e000e */
[----:B------:R0:W-:Y:S04]  /*0a60*/  @P1 STG.E desc[UR4][R14.64], R19 ;  /* 0x000000130e001986 */ /* 0x0001e8000c101904 */
[----:B-1----:R-:W3:Y:S02]  /*0a70*/  LDG.E R10, desc[UR4][R16.64] ;  /* 0x00000004100a7981 */ /* 0x002ee4000c1e1900 */
[----:B---3--:R-:W-:-:S13]  /*0a80*/  ISETP.NE.AND P1, PT, R10, 0x7fffffff, PT ;  /* 0x7fffffff0a00780c */ /* 0x008fda0003f25270 */
[----:B------:R-:W-:Y:S01]  /*0a90*/  @P1 IADD3 R21, PT, PT, R10, -R7, RZ ;  /* 0x800000070a151210 */ /* 0x000fe20007ffe0ff */
[----:B------:R-:W-:-:S04]  /*0aa0*/  IMAD.WIDE.U32 R10, R3, 0x4, R16 ;  /* 0x00000004030a7825 */ /* 0x000fc800078e0010 */
[----:B------:R1:W-:Y:S04]  /*0ab0*/  @P1 STG.E desc[UR4][R16.64], R21 ;  /* 0x0000001510001986 */ /* 0x0003e8000c101904 */
[----:B--2---:R-:W2:Y:S02]  /*0ac0*/  LDG.E R12, desc[UR4][R10.64] ;  /* 0x000000040a0c7981 */ /* 0x004ea4000c1e1900 */
[----:B--2---:R-:W-:-:S13]  /*0ad0*/  ISETP.NE.AND P1, PT, R12, 0x7fffffff, PT ;  /* 0x7fffffff0c00780c */ /* 0x004fda0003f25270 */
[----:B------:R-:W-:Y:S02]  /*0ae0*/  @P1 IMAD.IADD R23, R12, 0x1, -R7 ;  /* 0x000000010c171824 */ /* 0x000fe400078e0a07 */
[----:B------:R-:W-:-:S03]  /*0af0*/  IMAD.WIDE.U32 R12, R3, 0x4, R10 ;  /* 0x00000004030c7825 */ /* 0x000fc600078e000a */
[----:B------:R2:W-:Y:S04]  /*0b00*/  @P1 STG.E desc[UR4][R10.64], R23 ;  /* 0x000000170a001986 */ /* 0x0005e8000c101904 */
[----:B0-----:R-:W3:Y:S02]  /*0b10*/  LDG.E R14, desc[UR4][R12.64] ;  /* 0x000000040c0e7981 */ /* 0x001ee4000c1e1900 */
[----:B---3--:R-:W-:-:S13]  /*0b20*/  ISETP.NE.AND P1, PT, R14, 0x7fffffff, PT ;  /* 0x7fffffff0e00780c */ /* 0x008fda0003f25270 */
[----:B------:R-:W-:Y:S01]  /*0b30*/  @P1 IADD3 R19, PT, PT, R14, -R7, RZ ;  /* 0x800000070e131210 */ /* 0x000fe20007ffe0ff */
[----:B------:R-:W-:-:S04]  /*0b40*/  IMAD.WIDE.U32 R14, R3, 0x4, R12 ;  /* 0x00000004030e7825 */ /* 0x000fc800078e000c */
[----:B------:R2:W-:Y:S04]  /*0b50*/  @P1 STG.E desc[UR4][R12.64], R19 ;  /* 0x000000130c001986 */ /* 0x0005e8000c101904 */
[----:B-1----:R-:W3:Y:S01]  /*0b60*/  LDG.E R16, desc[UR4][R14.64] ;  /* 0x000000040e107981 */ /* 0x002ee2000c1e1900 */
[----:B------:R-:W-:Y:S01]  /*0b70*/  IADD3 R9, PT, PT, R9, 0x8, RZ ;  /* 0x0000000809097810 */ /* 0x000fe20007ffe0ff */
[----:B------:R-:W-:Y:S01]  /*0b80*/  IMAD R8, R3, 0x8, R8 ;  /* 0x0000000803087824 */ /* 0x000fe200078e0208 */
[----:B---3--:R-:W-:-:S13]  /*0b90*/  ISETP.NE.AND P1, PT, R16, 0x7fffffff, PT ;  /* 0x7fffffff1000780c */ /* 0x008fda0003f25270 */
[----:B------:R-:W-:-:S05]  /*0ba0*/  @P1 IMAD.IADD R17, R16, 0x1, -R7 ;  /* 0x0000000110111824 */ /* 0x000fca00078e0a07 */
[----:B------:R2:W-:Y:S01]  /*0bb0*/  @P1 STG.E desc[UR4][R14.64], R17 ;  /* 0x000000110e001986 */ /* 0x0005e2000c101904 */
[----:B------:R-:W-:-:S13]  /*0bc0*/  ISETP.NE.AND P1, PT, R9, RZ, PT ;  /* 0x000000ff0900720c */ /* 0x000fda0003f25270 */
[----:B--2---:R-:W-:Y:S05]  /*0bd0*/  @P1 BRA `(.L_x_19) ;  /* 0xfffffffc004c1947 */ /* 0x004fea000383ffff */
.L_x_18:
[----:B------:R-:W-:Y:S05]  /*0be0*/  @!P0 EXIT ;  /* 0x000000000000894d */ /* 0x000fea0003800000 */
[----:B------:R-:W-:Y:S02]  /*0bf0*/  ISETP.GE.U32.AND P1, PT, R18, 0x4, PT ;  /* 0x000000041200780c */ /* 0x000fe40003f26070 */
[----:B------:R-:W-:-:S04]  /*0c00*/  LOP3.LUT R14, R3, 0x3, RZ, 0xc0, !PT ;  /* 0x00000003030e7812 */ /* 0x000fc800078ec0ff */
[----:B------:R-:W-:-:S07]  /*0c10*/  ISETP.NE.AND P0, PT, R14, RZ, PT ;  /* 0x000000ff0e00720c */ /* 0x000fce0003f05270 */
[----:B------:R-:W-:Y:S06]  /*0c20*/  @!P1 BRA `(.L_x_20) ;  /* 0x00000000005c9947 */ /* 0x000fec0003800000 */
[----:B0-----:R-:W0:Y:S01]  /*0c30*/  LDC.64 R4, c[0x0][0x380] ;  /* 0x0000e000ff047b82 */ /* 0x001e220000000a00 */
[----:B------:R-:W-:-:S04]  /*0c40*/  IMAD R9, R2, R3, R0 ;  /* 0x0000000302097224 */ /* 0x000fc800078e0200 */
[----:B0-----:R-:W-:-:S05]  /*0c50*/  IMAD.WIDE R4, R9, 0x4, R4 ;  /* 0x0000000409047825 */ /* 0x001fca00078e0204 */
[----:B------:R-:W2:Y:S01]  /*0c60*/  LDG.E R6, desc[UR4][R4.64] ;  /* 0x0000000404067981 */ /* 0x000ea2000c1e1900 */
[----:B------:R-:W-:Y:S01]  /*0c70*/  IMAD.WIDE.U32 R8, R3, 0x4, R4 ;  /* 0x0000000403087825 */ /* 0x000fe200078e0004 */
[----:B--2---:R-:W-:-:S13]  /*0c80*/  ISETP.NE.AND P1, PT, R6, 0x7fffffff, PT ;  /* 0x7fffffff0600780c */ /* 0x004fda0003f25270 */
[----:B------:R-:W-:-:S05]  /*0c90*/  @P1 IADD3 R15, PT, PT, R6, -R7, RZ ;  /* 0x80000007060f1210 */ /* 0x000fca0007ffe0ff */
[----:B------:R0:W-:Y:S04]  /*0ca0*/  @P1 STG.E desc[UR4][R4.64], R15 ;  /* 0x0000000f04001986 */ /* 0x0001e8000c101904 */
[----:B------:R-:W2:Y:S01]  /*0cb0*/  LDG.E R6, desc[UR4][R8.64] ;  /* 0x0000000408067981 */ /* 0x000ea2000c1e1900 */
[----:B------:R-:W-:Y:S01]  /*0cc0*/  IMAD.WIDE.U32 R10, R3, 0x4, R8 ;  /* 0x00000004030a7825 */ /* 0x000fe200078e0008 */
[----:B--2---:R-:W-:-:S13]  /*0cd0*/  ISETP.NE.AND P1, PT, R6, 0x7fffffff, PT ;  /* 0x7fffffff0600780c */ /* 0x004fda0003f25270 */
[----:B------:R-:W-:-:S05]  /*0ce0*/  @P1 IMAD.IADD R17, R6, 0x1, -R7 ;  /* 0x0000000106111824 */ /* 0x000fca00078e0a07 */
[----:B------:R1:W-:Y:S04]  /*0cf0*/  @P1 STG.E desc[UR4][R8.64], R17 ;  /* 0x0000001108001986 */ /* 0x0003e8000c101904 */
[----:B------:R-:W2:Y:S01]  /*0d00*/  LDG.E R6, desc[UR4][R10.64] ;  /* 0x000000040a067981 */ /* 0x000ea2000c1e1900 */
[----:B------:R-:W-:Y:S01]  /*0d10*/  IMAD.WIDE.U32 R12, R3, 0x4, R10 ;  /* 0x00000004030c7825 */ /* 0x000fe200078e000a */
[----:B--2---:R-:W-:-:S13]  /*0d20*/  ISETP.NE.AND P1, PT, R6, 0x7fffffff, PT ;  /* 0x7fffffff0600780c */ /* 0x004fda0003f25270 */
[----:B------:R-:W-:-:S05]  /*0d30*/  @P1 IADD3 R19, PT, PT, R6, -R7, RZ ;  /* 0x8000000706131210 */ /* 0x000fca0007ffe0ff */
[----:B------:R1:W-:Y:S04]  /*0d40*/  @P1 STG.E desc[UR4][R10.64], R19 ;  /* 0x000000130a001986 */ /* 0x0003e8000c101904 */
[----:B0-----:R-:W2:Y:S01]  /*0d50*/  LDG.E R4, desc[UR4][R12.64] ;  /* 0x000000040c047981 */ /* 0x001ea2000c1e1900 */
[----:B------:R-:W-:Y:S02]  /*0d60*/  IADD3 R2, PT, PT, R2, 0x4, RZ ;  /* 0x0000000402027810 */ /* 0x000fe40007ffe0ff */
[----:B--2---:R-:W-:-:S13]  /*0d70*/  ISETP.NE.AND P1, PT, R4, 0x7fffffff, PT ;  /* 0x7fffffff0400780c */ /* 0x004fda0003f25270 */
[----:B------:R-:W-:-:S05]  /*0d80*/  @P1 IMAD.IADD R5, R4, 0x1, -R7 ;  /* 0x0000000104051824 */ /* 0x000fca00078e0a07 */
[----:B------:R1:W-:Y:S02]  /*0d90*/  @P1 STG.E desc[UR4][R12.64], R5 ;  /* 0x000000050c001986 */ /* 0x0003e4000c101904 */
.L_x_20:
[----:B------:R-:W-:Y:S05]  /*0da0*/  @!P0 EXIT ;  /* 0x000000000000894d */ /* 0x000fea0003800000 */
[----:B------:R-:W-:-:S13]  /*0db0*/  ISETP.NE.AND P0, PT, R14, 0x1, PT ;  /* 0x000000010e00780c */ /* 0x000fda0003f05270 */
[----:B------:R-:W-:Y:S05]  /*0dc0*/  @!P0 BRA `(.L_x_21) ;  /* 0x0000000000348947 */ /* 0x000fea0003800000 */
[----:B01----:R-:W0:Y:S01]  /*0dd0*/  LDC.64 R4, c[0x0][0x380] ;  /* 0x0000e000ff047b82 */ /* 0x003e220000000a00 */
[----:B------:R-:W-:-:S04]  /*0de0*/  IMAD R9, R2, R3, R0 ;  /* 0x0000000302097224 */ /* 0x000fc800078e0200 */
[----:B0-----:R-:W-:-:S05]  /*0df0*/  IMAD.WIDE R8, R9, 0x4, R4 ;  /* 0x0000000409087825 */ /* 0x001fca00078e0204 */
[----:B------:R-:W2:Y:S02]  /*0e00*/  LDG.E R4, desc[UR4][R8.64] ;  /* 0x0000000408047981 */ /* 0x000ea4000c1e1900 */
[----:B--2---:R-:W-:-:S13]  /*0e10*/  ISETP.NE.AND P0, PT, R4, 0x7fffffff, PT ;  /* 0x7fffffff0400780c */ /* 0x004fda0003f05270 */
[----:B------:R-:W-:Y:S02]  /*0e20*/  @P0 IMAD.IADD R11, R4, 0x1, -R7 ;  /* 0x00000001040b0824 */ /* 0x000fe400078e0a07 */
[----:B------:R-:W-:-:S03]  /*0e30*/  IMAD.WIDE.U32 R4, R3, 0x4, R8 ;  /* 0x0000000403047825 */ /* 0x000fc600078e0008 */
[----:B------:R2:W-:Y:S04]  /*0e40*/  @P0 STG.E desc[UR4][R8.64], R11 ;  /* 0x0000000b08000986 */ /* 0x0005e8000c101904 */
[----:B------:R-:W3:Y:S01]  /*0e50*/  LDG.E R6, desc[UR4][R4.64] ;  /* 0x0000000404067981 */ /* 0x000ee2000c1e1900 */
[----:B------:R-:W-:Y:S01]  /*0e60*/  VIADD R2, R2, 0x2 ;  /* 0x0000000202027836 */ /* 0x000fe20000000000 */
[----:B---3--:R-:W-:-:S13]  /*0e70*/  ISETP.NE.AND P0, PT, R6, 0x7fffffff, PT ;  /* 0x7fffffff0600780c */ /* 0x008fda0003f05270 */
[----:B------:R-:W-:-:S05]  /*0e80*/  @P0 IADD3 R13, PT, PT, R6, -R7, RZ ;  /* 0x80000007060d0210 */ /* 0x000fca0007ffe0ff */
[----:B------:R2:W-:Y:S02]  /*0e90*/  @P0 STG.E desc[UR4][R4.64], R13 ;  /* 0x0000000d04000986 */ /* 0x0005e4000c101904 */
.L_x_21:
[----:B0-2---:R-:W-:-:S04]  /*0ea0*/  LOP3.LUT R4, R3, 0x1, RZ, 0xc0, !PT ;  /* 0x0000000103047812 */ /* 0x005fc800078ec0ff */
[----:B------:R-:W-:-:S13]  /*0eb0*/  ISETP.NE.U32.AND P0, PT, R4, 0x1, PT ;  /* 0x000000010400780c */ /* 0x000fda0003f05070 */
[----:B------:R-:W-:Y:S05]  /*0ec0*/  @P0 EXIT ;  /* 0x000000000000094d */ /* 0x000fea0003800000 */
[----:B-1----:R-:W0:Y:S01]  /*0ed0*/  LDC.64 R4, c[0x0][0x380] ;  /* 0x0000e000ff047b82 */ /* 0x002e220000000a00 */
[----:B------:R-:W-:-:S04]  /*0ee0*/  IMAD R3, R2, R3, R0 ;  /* 0x0000000302037224 */ /* 0x000fc800078e0200 */
[----:B0-----:R-:W-:-:S05]  /*0ef0*/  IMAD.WIDE R2, R3, 0x4, R4 ;  /* 0x0000000403027825 */ /* 0x001fca00078e0204 */
[----:B------:R-:W2:Y:S02]  /*0f00*/  LDG.E R0, desc[UR4][R2.64] ;  /* 0x0000000402007981 */ /* 0x000ea4000c1e1900 */
[----:B--2---:R-:W-:-:S13]  /*0f10*/  ISETP.NE.AND P0, PT, R0, 0x7fffffff, PT ;  /* 0x7fffffff0000780c */ /* 0x004fda0003f05270 */
[----:B------:R-:W-:Y:S05]  /*0f20*/  @!P0 EXIT ;  /* 0x000000000000894d */ /* 0x000fea0003800000 */
[----:B------:R-:W-:-:S05]  /*0f30*/  IADD3 R7, PT, PT, R0, -R7, RZ ;  /* 0x8000000700077210 */ /* 0x000fca0007ffe0ff */
[----:B------:R-:W-:Y:S01]  /*0f40*/  STG.E desc[UR4][R2.64], R7 ;  /* 0x0000000702007986 */ /* 0x000fe2000c101904 */
[----:B------:R-:W-:Y:S05]  /*0f50*/  EXIT ;  /* 0x000000000000794d */ /* 0x000fea0003800000 */
.L_x_22:
        /* <DEDUP_REMOVED lines=10> */
.L_x_24:


//--------------------- .nv.shared.reserved.0     --------------------------
	.section	.nv.shared.reserved.0,"aw",@nobits
	.weak		__nv_reservedSMEM_offset_0_alias
	.size		__nv_reservedSMEM_offset_0_alias, 0, 64
	.other		__nv_reservedSMEM_offset_0_alias,@"STO_CUDA_RESERVED_SHARED STV_DEFAULT"
__nv_reservedSMEM_offset_0_alias:
	.zero		0
	.zero		64


//--------------------- .nv.constant0._Z15reduceGraphRowsPiiS_ --------------------------
	.section	.nv.constant0._Z15reduceGraphRowsPiiS_,"a",@progbits
	.sectionflags	@""
	.align	4
.nv.constant0._Z15reduceGraphRowsPiiS_:
	.zero		920


//--------------------- .nv.constant0._Z18reduceGraphColumnsPiiS_ --------------------------
	.section	.nv.constant0._Z18reduceGraphColumnsPiiS_,"a",@progbits
	.sectionflags	@""
	.align	4
.nv.constant0._Z18reduceGraphColumnsPiiS_:
	.zero		920


//--------------------- SYMBOLS --------------------------

	.type		.nv.reservedSmem.offset0,@object
	.size		.nv.reservedSmem.offset0,0x4
